//
// Generated by NVIDIA NVVM Compiler
//
// Compiler Build ID: CL-36424714
// Cuda compilation tools, release 13.0, V13.0.88
// Based on NVVM 20.0.0
//

.version 9.0
.target sm_100
.address_size 64

	// .globl	_Z30calculate_GramMatrix_GPU_CachePhS_
// _ZZ30calculate_GramMatrix_GPU_CachePhS_E6cacheA has been demoted
// _ZZ30calculate_GramMatrix_GPU_CachePhS_E6cacheB has been demoted

.visible .entry _Z30calculate_GramMatrix_GPU_CachePhS_(
	.param .u64 .ptr .align 1 _Z30calculate_GramMatrix_GPU_CachePhS__param_0,
	.param .u64 .ptr .align 1 _Z30calculate_GramMatrix_GPU_CachePhS__param_1
)
{
	.reg .pred 	%p<3>;
	.reg .b16 	%rs<86>;
	.reg .b32 	%r<82>;
	.reg .b64 	%rd<71>;
	// demoted variable
	.shared .align 1 .b8 _ZZ30calculate_GramMatrix_GPU_CachePhS_E6cacheA[16384];
	// demoted variable
	.shared .align 1 .b8 _ZZ30calculate_GramMatrix_GPU_CachePhS_E6cacheB[16384];
	ld.param.u64 	%rd3, [_Z30calculate_GramMatrix_GPU_CachePhS__param_0];
	ld.param.u64 	%rd2, [_Z30calculate_GramMatrix_GPU_CachePhS__param_1];
	cvta.to.global.u64 	%rd1, %rd3;
	mov.u32 	%r1, %tid.y;
	shl.b32 	%r21, %r1, 5;
	mov.u32 	%r2, %tid.x;
	add.s32 	%r22, %r21, %r2;
	shr.u32 	%r23, %r22, 9;
	mov.u32 	%r3, %ctaid.x;
	shl.b32 	%r24, %r3, 5;
	and.b32  	%r4, %r22, 511;
	mov.u32 	%r25, _ZZ30calculate_GramMatrix_GPU_CachePhS_E6cacheA;
	add.s32 	%r26, %r25, %r4;
	mov.u32 	%r5, %ctaid.y;
	shl.b32 	%r27, %r5, 5;
	mov.u32 	%r28, _ZZ30calculate_GramMatrix_GPU_CachePhS_E6cacheB;
	add.s32 	%r29, %r28, %r4;
	add.s32 	%r30, %r23, %r24;
	mul.lo.s32 	%r6, %r30, 1500000;
	and.b32  	%r31, %r22, 65024;
	add.s32 	%r7, %r26, %r31;
	add.s32 	%r32, %r23, %r27;
	mul.lo.s32 	%r8, %r32, 1500000;
	add.s32 	%r9, %r29, %r31;
	shl.b32 	%r33, %r2, 9;
	add.s32 	%r34, %r33, %r25;
	add.s32 	%r10, %r34, 7;
	shl.b32 	%r35, %r1, 9;
	add.s32 	%r36, %r35, %r28;
	add.s32 	%r11, %r36, 7;
	mov.b32 	%r78, 0;
	mov.b16 	%rs85, 0;
$L__BB0_1:
	shl.b32 	%r38, %r78, 9;
	or.b32  	%r39, %r38, %r4;
	add.s32 	%r40, %r39, %r6;
	cvt.u64.u32 	%rd4, %r40;
	add.s64 	%rd5, %rd1, %rd4;
	ld.global.u8 	%rs5, [%rd5];
	st.shared.u8 	[%r7], %rs5;
	add.s32 	%r41, %r39, %r8;
	cvt.u64.u32 	%rd6, %r41;
	add.s64 	%rd7, %rd1, %rd6;
	ld.global.u8 	%rs6, [%rd7];
	st.shared.u8 	[%r9], %rs6;
	add.s32 	%r42, %r40, 3000000;
	cvt.u64.u32 	%rd8, %r42;
	add.s64 	%rd9, %rd1, %rd8;
	ld.global.u8 	%rs7, [%rd9];
	st.shared.u8 	[%r7+1024], %rs7;
	add.s32 	%r43, %r41, 3000000;
	cvt.u64.u32 	%rd10, %r43;
	add.s64 	%rd11, %rd1, %rd10;
	ld.global.u8 	%rs8, [%rd11];
	st.shared.u8 	[%r9+1024], %rs8;
	add.s32 	%r44, %r40, 6000000;
	cvt.u64.u32 	%rd12, %r44;
	add.s64 	%rd13, %rd1, %rd12;
	ld.global.u8 	%rs9, [%rd13];
	st.shared.u8 	[%r7+2048], %rs9;
	add.s32 	%r45, %r41, 6000000;
	cvt.u64.u32 	%rd14, %r45;
	add.s64 	%rd15, %rd1, %rd14;
	ld.global.u8 	%rs10, [%rd15];
	st.shared.u8 	[%r9+2048], %rs10;
	add.s32 	%r46, %r40, 9000000;
	cvt.u64.u32 	%rd16, %r46;
	add.s64 	%rd17, %rd1, %rd16;
	ld.global.u8 	%rs11, [%rd17];
	st.shared.u8 	[%r7+3072], %rs11;
	add.s32 	%r47, %r41, 9000000;
	cvt.u64.u32 	%rd18, %r47;
	add.s64 	%rd19, %rd1, %rd18;
	ld.global.u8 	%rs12, [%rd19];
	st.shared.u8 	[%r9+3072], %rs12;
	add.s32 	%r48, %r40, 12000000;
	cvt.u64.u32 	%rd20, %r48;
	add.s64 	%rd21, %rd1, %rd20;
	ld.global.u8 	%rs13, [%rd21];
	st.shared.u8 	[%r7+4096], %rs13;
	add.s32 	%r49, %r41, 12000000;
	cvt.u64.u32 	%rd22, %r49;
	add.s64 	%rd23, %rd1, %rd22;
	ld.global.u8 	%rs14, [%rd23];
	st.shared.u8 	[%r9+4096], %rs14;
	add.s32 	%r50, %r40, 15000000;
	cvt.u64.u32 	%rd24, %r50;
	add.s64 	%rd25, %rd1, %rd24;
	ld.global.u8 	%rs15, [%rd25];
	st.shared.u8 	[%r7+5120], %rs15;
	add.s32 	%r51, %r41, 15000000;
	cvt.u64.u32 	%rd26, %r51;
	add.s64 	%rd27, %rd1, %rd26;
	ld.global.u8 	%rs16, [%rd27];
	st.shared.u8 	[%r9+5120], %rs16;
	add.s32 	%r52, %r40, 18000000;
	cvt.u64.u32 	%rd28, %r52;
	add.s64 	%rd29, %rd1, %rd28;
	ld.global.u8 	%rs17, [%rd29];
	st.shared.u8 	[%r7+6144], %rs17;
	add.s32 	%r53, %r41, 18000000;
	cvt.u64.u32 	%rd30, %r53;
	add.s64 	%rd31, %rd1, %rd30;
	ld.global.u8 	%rs18, [%rd31];
	st.shared.u8 	[%r9+6144], %rs18;
	add.s32 	%r54, %r40, 21000000;
	cvt.u64.u32 	%rd32, %r54;
	add.s64 	%rd33, %rd1, %rd32;
	ld.global.u8 	%rs19, [%rd33];
	st.shared.u8 	[%r7+7168], %rs19;
	add.s32 	%r55, %r41, 21000000;
	cvt.u64.u32 	%rd34, %r55;
	add.s64 	%rd35, %rd1, %rd34;
	ld.global.u8 	%rs20, [%rd35];
	st.shared.u8 	[%r9+7168], %rs20;
	add.s32 	%r56, %r40, 24000000;
	cvt.u64.u32 	%rd36, %r56;
	add.s64 	%rd37, %rd1, %rd36;
	ld.global.u8 	%rs21, [%rd37];
	st.shared.u8 	[%r7+8192], %rs21;
	add.s32 	%r57, %r41, 24000000;
	cvt.u64.u32 	%rd38, %r57;
	add.s64 	%rd39, %rd1, %rd38;
	ld.global.u8 	%rs22, [%rd39];
	st.shared.u8 	[%r9+8192], %rs22;
	add.s32 	%r58, %r40, 27000000;
	cvt.u64.u32 	%rd40, %r58;
	add.s64 	%rd41, %rd1, %rd40;
	ld.global.u8 	%rs23, [%rd41];
	st.shared.u8 	[%r7+9216], %rs23;
	add.s32 	%r59, %r41, 27000000;
	cvt.u64.u32 	%rd42, %r59;
	add.s64 	%rd43, %rd1, %rd42;
	ld.global.u8 	%rs24, [%rd43];
	st.shared.u8 	[%r9+9216], %rs24;
	add.s32 	%r60, %r40, 30000000;
	cvt.u64.u32 	%rd44, %r60;
	add.s64 	%rd45, %rd1, %rd44;
	ld.global.u8 	%rs25, [%rd45];
	st.shared.u8 	[%r7+10240], %rs25;
	add.s32 	%r61, %r41, 30000000;
	cvt.u64.u32 	%rd46, %r61;
	add.s64 	%rd47, %rd1, %rd46;
	ld.global.u8 	%rs26, [%rd47];
	st.shared.u8 	[%r9+10240], %rs26;
	add.s32 	%r62, %r40, 33000000;
	cvt.u64.u32 	%rd48, %r62;
	add.s64 	%rd49, %rd1, %rd48;
	ld.global.u8 	%rs27, [%rd49];
	st.shared.u8 	[%r7+11264], %rs27;
	add.s32 	%r63, %r41, 33000000;
	cvt.u64.u32 	%rd50, %r63;
	add.s64 	%rd51, %rd1, %rd50;
	ld.global.u8 	%rs28, [%rd51];
	st.shared.u8 	[%r9+11264], %rs28;
	add.s32 	%r64, %r40, 36000000;
	cvt.u64.u32 	%rd52, %r64;
	add.s64 	%rd53, %rd1, %rd52;
	ld.global.u8 	%rs29, [%rd53];
	st.shared.u8 	[%r7+12288], %rs29;
	add.s32 	%r65, %r41, 36000000;
	cvt.u64.u32 	%rd54, %r65;
	add.s64 	%rd55, %rd1, %rd54;
	ld.global.u8 	%rs30, [%rd55];
	st.shared.u8 	[%r9+12288], %rs30;
	add.s32 	%r66, %r40, 39000000;
	cvt.u64.u32 	%rd56, %r66;
	add.s64 	%rd57, %rd1, %rd56;
	ld.global.u8 	%rs31, [%rd57];
	st.shared.u8 	[%r7+13312], %rs31;
	add.s32 	%r67, %r41, 39000000;
	cvt.u64.u32 	%rd58, %r67;
	add.s64 	%rd59, %rd1, %rd58;
	ld.global.u8 	%rs32, [%rd59];
	st.shared.u8 	[%r9+13312], %rs32;
	add.s32 	%r68, %r40, 42000000;
	cvt.u64.u32 	%rd60, %r68;
	add.s64 	%rd61, %rd1, %rd60;
	ld.global.u8 	%rs33, [%rd61];
	st.shared.u8 	[%r7+14336], %rs33;
	add.s32 	%r69, %r41, 42000000;
	cvt.u64.u32 	%rd62, %r69;
	add.s64 	%rd63, %rd1, %rd62;
	ld.global.u8 	%rs34, [%rd63];
	st.shared.u8 	[%r9+14336], %rs34;
	add.s32 	%r70, %r40, 45000000;
	cvt.u64.u32 	%rd64, %r70;
	add.s64 	%rd65, %rd1, %rd64;
	ld.global.u8 	%rs35, [%rd65];
	st.shared.u8 	[%r7+15360], %rs35;
	add.s32 	%r71, %r41, 45000000;
	cvt.u64.u32 	%rd66, %r71;
	add.s64 	%rd67, %rd1, %rd66;
	ld.global.u8 	%rs36, [%rd67];
	st.shared.u8 	[%r9+15360], %rs36;
	bar.sync 	0;
	mov.b32 	%r81, 15;
	mov.u32 	%r79, %r11;
	mov.u32 	%r80, %r10;
$L__BB0_2:
	ld.shared.u8 	%rs37, [%r80+-7];
	ld.shared.u8 	%rs38, [%r79+-7];
	mad.lo.s16 	%rs39, %rs38, %rs37, %rs85;
	ld.shared.u8 	%rs40, [%r80+-6];
	ld.shared.u8 	%rs41, [%r79+-6];
	mad.lo.s16 	%rs42, %rs41, %rs40, %rs39;
	ld.shared.u8 	%rs43, [%r80+-5];
	ld.shared.u8 	%rs44, [%r79+-5];
	mad.lo.s16 	%rs45, %rs44, %rs43, %rs42;
	ld.shared.u8 	%rs46, [%r80+-4];
	ld.shared.u8 	%rs47, [%r79+-4];
	mad.lo.s16 	%rs48, %rs47, %rs46, %rs45;
	ld.shared.u8 	%rs49, [%r80+-3];
	ld.shared.u8 	%rs50, [%r79+-3];
	mad.lo.s16 	%rs51, %rs50, %rs49, %rs48;
	ld.shared.u8 	%rs52, [%r80+-2];
	ld.shared.u8 	%rs53, [%r79+-2];
	mad.lo.s16 	%rs54, %rs53, %rs52, %rs51;
	ld.shared.u8 	%rs55, [%r80+-1];
	ld.shared.u8 	%rs56, [%r79+-1];
	mad.lo.s16 	%rs57, %rs56, %rs55, %rs54;
	ld.shared.u8 	%rs58, [%r80];
	ld.shared.u8 	%rs59, [%r79];
	mad.lo.s16 	%rs60, %rs59, %rs58, %rs57;
	ld.shared.u8 	%rs61, [%r80+1];
	ld.shared.u8 	%rs62, [%r79+1];
	mad.lo.s16 	%rs63, %rs62, %rs61, %rs60;
	ld.shared.u8 	%rs64, [%r80+2];
	ld.shared.u8 	%rs65, [%r79+2];
	mad.lo.s16 	%rs66, %rs65, %rs64, %rs63;
	ld.shared.u8 	%rs67, [%r80+3];
	ld.shared.u8 	%rs68, [%r79+3];
	mad.lo.s16 	%rs69, %rs68, %rs67, %rs66;
	ld.shared.u8 	%rs70, [%r80+4];
	ld.shared.u8 	%rs71, [%r79+4];
	mad.lo.s16 	%rs72, %rs71, %rs70, %rs69;
	ld.shared.u8 	%rs73, [%r80+5];
	ld.shared.u8 	%rs74, [%r79+5];
	mad.lo.s16 	%rs75, %rs74, %rs73, %rs72;
	ld.shared.u8 	%rs76, [%r80+6];
	ld.shared.u8 	%rs77, [%r79+6];
	mad.lo.s16 	%rs78, %rs77, %rs76, %rs75;
	ld.shared.u8 	%rs79, [%r80+7];
	ld.shared.u8 	%rs80, [%r79+7];
	mad.lo.s16 	%rs81, %rs80, %rs79, %rs78;
	ld.shared.u8 	%rs82, [%r80+8];
	ld.shared.u8 	%rs83, [%r79+8];
	mad.lo.s16 	%rs85, %rs83, %rs82, %rs81;
	add.s32 	%r81, %r81, 16;
	add.s32 	%r80, %r80, 16;
	add.s32 	%r79, %r79, 16;
	setp.ne.s32 	%p1, %r81, 527;
	@%p1 bra 	$L__BB0_2;
	bar.sync 	0;
	add.s32 	%r78, %r78, 1;
	setp.ne.s32 	%p2, %r78, 2929;
	@%p2 bra 	$L__BB0_1;
	cvta.to.global.u64 	%rd68, %rd2;
	mov.u32 	%r72, %ntid.y;
	mad.lo.s32 	%r73, %r5, %r72, %r1;
	shl.b32 	%r74, %r73, 6;
	mov.u32 	%r75, %ntid.x;
	mad.lo.s32 	%r76, %r3, %r75, %r2;
	add.s32 	%r77, %r76, %r74;
	cvt.u64.u32 	%rd69, %r77;
	add.s64 	%rd70, %rd68, %rd69;
	st.global.u8 	[%rd70], %rs85;
	ret;

}
	// .globl	_Z24calculate_GramMatrix_GPUPhS_
.visible .entry _Z24calculate_GramMatrix_GPUPhS_(
	.param .u64 .ptr .align 1 _Z24calculate_GramMatrix_GPUPhS__param_0,
	.param .u64 .ptr .align 1 _Z24calculate_GramMatrix_GPUPhS__param_1
)
{
	.reg .pred 	%p<3>;
	.reg .b16 	%rs<52>;
	.reg .b32 	%r<23>;
	.reg .b64 	%rd<12>;

	ld.param.u64 	%rd2, [_Z24calculate_GramMatrix_GPUPhS__param_0];
	ld.param.u64 	%rd3, [_Z24calculate_GramMatrix_GPUPhS__param_1];
	mov.u32 	%r10, %ctaid.x;
	mov.u32 	%r11, %ntid.x;
	mov.u32 	%r12, %tid.x;
	mad.lo.s32 	%r1, %r10, %r11, %r12;
	setp.gt.s32 	%p1, %r1, 4095;
	@%p1 bra 	$L__BB1_4;
	shr.s32 	%r14, %r1, 31;
	shr.u32 	%r15, %r14, 26;
	add.s32 	%r16, %r1, %r15;
	shr.s32 	%r17, %r16, 6;
	mul.lo.s32 	%r21, %r17, 1500000;
	and.b32  	%r18, %r16, 134217664;
	sub.s32 	%r19, %r1, %r18;
	mul.lo.s32 	%r20, %r19, 1500000;
	cvta.to.global.u64 	%rd4, %rd2;
	add.s64 	%rd1, %rd4, 7;
	mov.b16 	%rs51, 0;
	mov.b32 	%r22, 0;
$L__BB1_2:
	cvt.s64.s32 	%rd5, %r21;
	add.s64 	%rd6, %rd1, %rd5;
	cvt.s64.s32 	%rd7, %r20;
	add.s64 	%rd8, %rd1, %rd7;
	ld.global.u8 	%rs4, [%rd6+-7];
	ld.global.u8 	%rs5, [%rd8+-7];
	mad.lo.s16 	%rs6, %rs5, %rs4, %rs51;
	ld.global.u8 	%rs7, [%rd6+-6];
	ld.global.u8 	%rs8, [%rd8+-6];
	mad.lo.s16 	%rs9, %rs8, %rs7, %rs6;
	ld.global.u8 	%rs10, [%rd6+-5];
	ld.global.u8 	%rs11, [%rd8+-5];
	mad.lo.s16 	%rs12, %rs11, %rs10, %rs9;
	ld.global.u8 	%rs13, [%rd6+-4];
	ld.global.u8 	%rs14, [%rd8+-4];
	mad.lo.s16 	%rs15, %rs14, %rs13, %rs12;
	ld.global.u8 	%rs16, [%rd6+-3];
	ld.global.u8 	%rs17, [%rd8+-3];
	mad.lo.s16 	%rs18, %rs17, %rs16, %rs15;
	ld.global.u8 	%rs19, [%rd6+-2];
	ld.global.u8 	%rs20, [%rd8+-2];
	mad.lo.s16 	%rs21, %rs20, %rs19, %rs18;
	ld.global.u8 	%rs22, [%rd6+-1];
	ld.global.u8 	%rs23, [%rd8+-1];
	mad.lo.s16 	%rs24, %rs23, %rs22, %rs21;
	ld.global.u8 	%rs25, [%rd6];
	ld.global.u8 	%rs26, [%rd8];
	mad.lo.s16 	%rs27, %rs26, %rs25, %rs24;
	ld.global.u8 	%rs28, [%rd6+1];
	ld.global.u8 	%rs29, [%rd8+1];
	mad.lo.s16 	%rs30, %rs29, %rs28, %rs27;
	ld.global.u8 	%rs31, [%rd6+2];
	ld.global.u8 	%rs32, [%rd8+2];
	mad.lo.s16 	%rs33, %rs32, %rs31, %rs30;
	ld.global.u8 	%rs34, [%rd6+3];
	ld.global.u8 	%rs35, [%rd8+3];
	mad.lo.s16 	%rs36, %rs35, %rs34, %rs33;
	ld.global.u8 	%rs37, [%rd6+4];
	ld.global.u8 	%rs38, [%rd8+4];
	mad.lo.s16 	%rs39, %rs38, %rs37, %rs36;
	ld.global.u8 	%rs40, [%rd6+5];
	ld.global.u8 	%rs41, [%rd8+5];
	mad.lo.s16 	%rs42, %rs41, %rs40, %rs39;
	ld.global.u8 	%rs43, [%rd6+6];
	ld.global.u8 	%rs44, [%rd8+6];
	mad.lo.s16 	%rs45, %rs44, %rs43, %rs42;
	ld.global.u8 	%rs46, [%rd6+7];
	ld.global.u8 	%rs47, [%rd8+7];
	mad.lo.s16 	%rs48, %rs47, %rs46, %rs45;
	ld.global.u8 	%rs49, [%rd6+8];
	ld.global.u8 	%rs50, [%rd8+8];
	mad.lo.s16 	%rs51, %rs50, %rs49, %rs48;
	add.s32 	%r22, %r22, 16;
	add.s32 	%r21, %r21, 16;
	add.s32 	%r20, %r20, 16;
	setp.ne.s32 	%p2, %r22, 1500000;
	@%p2 bra 	$L__BB1_2;
	cvt.s64.s32 	%rd9, %r1;
	cvta.to.global.u64 	%rd10, %rd3;
	add.s64 	%rd11, %rd10, %rd9;
	st.global.u8 	[%rd11], %rs51;
$L__BB1_4:
	ret;

}


// ===== COMPILED SASS (sm_100) =====

	.target	sm_100

	.elftype	@"ET_EXEC"


//--------------------- .note.nv.tkinfo           --------------------------
	.section	.note.nv.tkinfo,"",@"SHT_NOTE"
	.sectionflags	@"SHF_NOTE_NV_TKINFO"
	.tkinfo
        /*0018*/ 	.word	0x00000002
        /*0030*/ 	.string	""
        /*0030*/ 	.string	"ptxas"
        /*0030*/ 	.string	"Cuda compilation tools, release 13.0, V13.0.88"
        /*0030*/ 	.string	"Build cuda_13.0.r13.0/compiler.36424714_0"
        /*0030*/ 	.string	"-arch sm_100 -m 64 "



//--------------------- .note.nv.cuinfo           --------------------------
	.section	.note.nv.cuinfo,"",@"SHT_NOTE"
	.sectionflags	@"SHF_NOTE_NV_CUINFO"
        /*0018*/ 	.short	0x0002
        /*001a*/ 	.short	0x0064
        /*001c*/ 	.short	0x0082
	.zero		2


//--------------------- .nv.info                  --------------------------
	.section	.nv.info,"",@"SHT_CUDA_INFO"
	.align	4


	//----- nvinfo : EIATTR_REGCOUNT
	.align		4
        /*0000*/ 	.byte	0x04, 0x2f
        /*0002*/ 	.short	(.L_1 - .L_0)
	.align		4
.L_0:
        /*0004*/ 	.word	index@(_Z30calculate_GramMatrix_GPU_CachePhS_)
        /*0008*/ 	.word	0x00000020


	//----- nvinfo : EIATTR_FRAME_SIZE
	.align		4
.L_1:
        /*000c*/ 	.byte	0x04, 0x11
        /*000e*/ 	.short	(.L_3 - .L_2)
	.align		4
.L_2:
        /*0010*/ 	.word	index@(_Z30calculate_GramMatrix_GPU_CachePhS_)
        /*0014*/ 	.word	0x00000000


	//----- nvinfo : EIATTR_REGCOUNT
	.align		4
.L_3:
        /*0018*/ 	.byte	0x04, 0x2f
        /*001a*/ 	.short	(.L_5 - .L_4)
	.align		4
.L_4:
        /*001c*/ 	.word	index@(_Z24calculate_GramMatrix_GPUPhS_)
        /*0020*/ 	.word	0x0000001f


	//----- nvinfo : EIATTR_FRAME_SIZE
	.align		4
.L_5:
        /*0024*/ 	.byte	0x04, 0x11
        /*0026*/ 	.short	(.L_7 - .L_6)
	.align		4
.L_6:
        /*0028*/ 	.word	index@(_Z24calculate_GramMatrix_GPUPhS_)
        /*002c*/ 	.word	0x00000000


	//----- nvinfo : EIATTR_MIN_STACK_SIZE
	.align		4
.L_7:
        /*0030*/ 	.byte	0x04, 0x12
        /*0032*/ 	.short	(.L_9 - .L_8)
	.align		4
.L_8:
        /*0034*/ 	.word	index@(_Z24calculate_GramMatrix_GPUPhS_)
        /*0038*/ 	.word	0x00000000


	//----- nvinfo : EIATTR_MIN_STACK_SIZE
	.align		4
.L_9:
        /*003c*/ 	.byte	0x04, 0x12
        /*003e*/ 	.short	(.L_11 - .L_10)
	.align		4
.L_10:
        /*0040*/ 	.word	index@(_Z30calculate_GramMatrix_GPU_CachePhS_)
        /*0044*/ 	.word	0x00000000
.L_11:


//--------------------- .nv.compat                --------------------------
	.section	.nv.compat,"",@"SHT_CUDA_COMPAT_INFO"
	.align	4
        /*0000*/ 	.byte	0x02, 0x09, 0x00, 0x00, 0x02, 0x02, 0x01, 0x00, 0x02, 0x05, 0x05, 0x00, 0x03, 0x07, 0x01, 0x01
        /*0010*/ 	.byte	0x02, 0x03, 0x00, 0x00, 0x02, 0x06, 0x01, 0x00, 0x04, 0x0b, 0x08, 0x00, 0x09, 0x00, 0x00, 0x00
        /*0020*/ 	.byte	0x00, 0x00, 0x00, 0x00


//--------------------- .nv.info._Z24calculate_GramMatrix_GPUPhS_ --------------------------
	.section	.nv.info._Z24calculate_GramMatrix_GPUPhS_,"",@"SHT_CUDA_INFO"
	.sectionflags	@""
	.align	4


	//----- nvinfo : EIATTR_CUDA_API_VERSION
	.align		4
        /*0000*/ 	.byte	0x04, 0x37
        /*0002*/ 	.short	(.L_13 - .L_12)
.L_12:
        /*0004*/ 	.word	0x00000082


	//----- nvinfo : EIATTR_KPARAM_INFO
	.align		4
.L_13:
        /*0008*/ 	.byte	0x04, 0x17
        /*000a*/ 	.short	(.L_15 - .L_14)
.L_14:
        /*000c*/ 	.word	0x00000000
        /*0010*/ 	.short	0x0001
        /*0012*/ 	.short	0x0008
        /*0014*/ 	.byte	0x00, 0xf5, 0x21, 0x00


	//----- nvinfo : EIATTR_KPARAM_INFO
	.align		4
.L_15:
        /*0018*/ 	.byte	0x04, 0x17
        /*001a*/ 	.short	(.L_17 - .L_16)
.L_16:
        /*001c*/ 	.word	0x00000000
        /*0020*/ 	.short	0x0000
        /*0022*/ 	.short	0x0000
        /*0024*/ 	.byte	0x00, 0xf5, 0x21, 0x00


	//----- nvinfo : EIATTR_SPARSE_MMA_MASK
	.align		4
.L_17:
        /*0028*/ 	.byte	0x03, 0x50
        /*002a*/ 	.short	0x0000


	//----- nvinfo : EIATTR_MAXREG_COUNT
	.align		4
        /*002c*/ 	.byte	0x03, 0x1b
        /*002e*/ 	.short	0x00ff


	//----- nvinfo : EIATTR_MERCURY_ISA_VERSION
	.align		4
        /*0030*/ 	.byte	0x03, 0x5f
        /*0032*/ 	.short	0x0101


	//----- nvinfo : EIATTR_VRC_CTA_INIT_COUNT
	.align		4
        /*0034*/ 	.byte	0x02, 0x4a
	.zero		1
	.zero		1


	//----- nvinfo : EIATTR_EXIT_INSTR_OFFSETS
	.align		4
        /*0038*/ 	.byte	0x04, 0x1c
        /*003a*/ 	.short	(.L_19 - .L_18)


	//   ....[0]....
.L_18:
        /*003c*/ 	.word	0x00000060


	//   ....[1]....
        /*0040*/ 	.word	0x00000620


	//----- nvinfo : EIATTR_CBANK_PARAM_SIZE
	.align		4
.L_19:
        /*0044*/ 	.byte	0x03, 0x19
        /*0046*/ 	.short	0x0010


	//----- nvinfo : EIATTR_PARAM_CBANK
	.align		4
        /*0048*/ 	.byte	0x04, 0x0a
        /*004a*/ 	.short	(.L_21 - .L_20)
	.align		4
.L_20:
        /*004c*/ 	.word	index@(.nv.constant0._Z24calculate_GramMatrix_GPUPhS_)
        /*0050*/ 	.short	0x0380
        /*0052*/ 	.short	0x0010


	//----- nvinfo : EIATTR_SW_WAR
	.align		4
.L_21:
        /*0054*/ 	.byte	0x04, 0x36
        /*0056*/ 	.short	(.L_23 - .L_22)
.L_22:
        /*0058*/ 	.word	0x00000008
.L_23:


//--------------------- .nv.info._Z30calculate_GramMatrix_GPU_CachePhS_ --------------------------
	.section	.nv.info._Z30calculate_GramMatrix_GPU_CachePhS_,"",@"SHT_CUDA_INFO"
	.sectionflags	@""
	.align	4


	//----- nvinfo : EIATTR_CUDA_API_VERSION
	.align		4
        /*0000*/ 	.byte	0x04, 0x37
        /*0002*/ 	.short	(.L_25 - .L_24)
.L_24:
        /*0004*/ 	.word	0x00000082


	//----- nvinfo : EIATTR_KPARAM_INFO
	.align		4
.L_25:
        /*0008*/ 	.byte	0x04, 0x17
        /*000a*/ 	.short	(.L_27 - .L_26)
.L_26:
        /*000c*/ 	.word	0x00000000
        /*0010*/ 	.short	0x0001
        /*0012*/ 	.short	0x0008
        /*0014*/ 	.byte	0x00, 0xf5, 0x21, 0x00


	//----- nvinfo : EIATTR_KPARAM_INFO
	.align		4
.L_27:
        /*0018*/ 	.byte	0x04, 0x17
        /*001a*/ 	.short	(.L_29 - .L_28)
.L_28:
        /*001c*/ 	.word	0x00000000
        /*0020*/ 	.short	0x0000
        /*0022*/ 	.short	0x0000
        /*0024*/ 	.byte	0x00, 0xf5, 0x21, 0x00


	//----- nvinfo : EIATTR_SPARSE_MMA_MASK
	.align		4
.L_29:
        /*0028*/ 	.byte	0x03, 0x50
        /*002a*/ 	.short	0x0000


	//----- nvinfo : EIATTR_MAXREG_COUNT
	.align		4
        /*002c*/ 	.byte	0x03, 0x1b
        /*002e*/ 	.short	0x00ff


	//----- nvinfo : EIATTR_NUM_BARRIERS
	.align		4
        /*0030*/ 	.byte	0x02, 0x4c
        /*0032*/ 	.byte	0x01
	.zero		1


	//----- nvinfo : EIATTR_MERCURY_ISA_VERSION
	.align		4
        /*0034*/ 	.byte	0x03, 0x5f
        /*0036*/ 	.short	0x0101


	//----- nvinfo : EIATTR_VRC_CTA_INIT_COUNT
	.align		4
        /*0038*/ 	.byte	0x02, 0x4a
	.zero		1
	.zero		1


	//----- nvinfo : EIATTR_EXIT_INSTR_OFFSETS
	.align		4
        /*003c*/ 	.byte	0x04, 0x1c
        /*003e*/ 	.short	(.L_31 - .L_30)


	//   ....[0]....
.L_30:
        /*0040*/ 	.word	0x00001110


	//----- nvinfo : EIATTR_CBANK_PARAM_SIZE
	.align		4
.L_31:
        /*0044*/ 	.byte	0x03, 0x19
        /*0046*/ 	.short	0x0010


	//----- nvinfo : EIATTR_PARAM_CBANK
	.align		4
        /*0048*/ 	.byte	0x04, 0x0a
        /*004a*/ 	.short	(.L_33 - .L_32)
	.align		4
.L_32:
        /*004c*/ 	.word	index@(.nv.constant0._Z30calculate_GramMatrix_GPU_CachePhS_)
        /*0050*/ 	.short	0x0380
        /*0052*/ 	.short	0x0010


	//----- nvinfo : EIATTR_SW_WAR
	.align		4
.L_33:
        /*0054*/ 	.byte	0x04, 0x36
        /*0056*/ 	.short	(.L_35 - .L_34)
.L_34:
        /*0058*/ 	.word	0x00000008
.L_35:


//--------------------- .nv.callgraph             --------------------------
	.section	.nv.callgraph,"",@"SHT_CUDA_CALLGRAPH"
	.align	4
	.sectionentsize	8
	.align		4
        /*0000*/ 	.word	0x00000000
	.align		4
        /*0004*/ 	.word	0xffffffff
	.align		4
        /*0008*/ 	.word	0x00000000
	.align		4
        /*000c*/ 	.word	0xfffffffe
	.align		4
        /*0010*/ 	.word	0x00000000
	.align		4
        /*0014*/ 	.word	0xfffffffd
	.align		4
        /*0018*/ 	.word	0x00000000
	.align		4
        /*001c*/ 	.word	0xfffffffc


//--------------------- .text._Z24calculate_GramMatrix_GPUPhS_ --------------------------
	.section	.text._Z24calculate_GramMatrix_GPUPhS_,"ax",@progbits
	.align	128
        .global         _Z24calculate_GramMatrix_GPUPhS_
        .type           _Z24calculate_GramMatrix_GPUPhS_,@function
        .size           _Z24calculate_GramMatrix_GPUPhS_,(.L_x_5 - _Z24calculate_GramMatrix_GPUPhS_)
        .other          _Z24calculate_GramMatrix_GPUPhS_,@"STO_CUDA_ENTRY STV_DEFAULT"
_Z24calculate_GramMatrix_GPUPhS_:
.text._Z24calculate_GramMatrix_GPUPhS_:
[----:B------:R-:W-:Y:S01]  /*0000*/  LDC R1, c[0x0][0x37c] ;  /* 0x0000df00ff017b82 */ /* 0x000fe20000000800 */
[----:B------:R-:W0:Y:S07]  /*0010*/  S2R R3, SR_TID.X ;  /* 0x0000000000037919 */ /* 0x000e2e0000002100 */
[----:B------:R-:W0:Y:S08]  /*0020*/  S2UR UR4, SR_CTAID.X ;  /* 0x00000000000479c3 */ /* 0x000e300000002500 */
[----:B------:R-:W0:Y:S02]  /*0030*/  LDC R0, c[0x0][0x360] ;  /* 0x0000d800ff007b82 */ /* 0x000e240000000800 */
[----:B0-----:R-:W-:-:S05]  /*0040*/  IMAD R0, R0, UR4, R3 ;  /* 0x0000000400007c24 */ /* 0x001fca000f8e0203 */
[----:B------:R-:W-:-:S13]  /*0050*/  ISETP.GT.AND P0, PT, R0, 0xfff, PT ;  /* 0x00000fff0000780c */ /* 0x000fda0003f04270 */
[----:B------:R-:W-:Y:S05]  /*0060*/  @P0 EXIT ;  /* 0x000000000000094d */ /* 0x000fea0003800000 */
[----:B------:R-:W0:Y:S01]  /*0070*/  LDCU.64 UR6, c[0x0][0x380] ;  /* 0x00007000ff0677ac */ /* 0x000e220008000a00 */
[----:B------:R-:W-:Y:S02]  /*0080*/  SHF.R.S32.HI R3, RZ, 0x1f, R0 ;  /* 0x0000001fff037819 */ /* 0x000fe40000011400 */
[----:B------:R-:W-:Y:S01]  /*0090*/  PRMT R18, RZ, 0x7610, R18 ;  /* 0x00007610ff127816 */ /* 0x000fe20000000012 */
[----:B------:R-:W1:Y:S01]  /*00a0*/  LDCU.64 UR8, c[0x0][0x358] ;  /* 0x00006b00ff0877ac */ /* 0x000e620008000a00 */
[----:B------:R-:W-:Y:S01]  /*00b0*/  LEA.HI R3, R3, R0, RZ, 0x6 ;  /* 0x0000000003037211 */ /* 0x000fe200078f30ff */
[----:B------:R-:W-:-:S03]  /*00c0*/  UMOV UR4, URZ ;  /* 0x000000ff00047c82 */ /* 0x000fc60008000000 */
[----:B------:R-:W-:Y:S02]  /*00d0*/  LOP3.LUT R5, R3, 0x7ffffc0, RZ, 0xc0, !PT ;  /* 0x07ffffc003057812 */ /* 0x000fe400078ec0ff */
[----:B------:R-:W-:-:S03]  /*00e0*/  SHF.R.S32.HI R3, RZ, 0x6, R3 ;  /* 0x00000006ff037819 */ /* 0x000fc60000011403 */
[----:B------:R-:W-:Y:S02]  /*00f0*/  IMAD.IADD R5, R0, 0x1, -R5 ;  /* 0x0000000100057824 */ /* 0x000fe400078e0a05 */
[----:B------:R-:W-:Y:S01]  /*0100*/  IMAD R6, R3, 0x16e360, RZ ;  /* 0x0016e36003067824 */ /* 0x000fe200078e02ff */
[----:B0-----:R-:W-:Y:S01]  /*0110*/  UIADD3 UR5, UP0, UPT, UR6, 0x7, URZ ;  /* 0x0000000706057890 */ /* 0x001fe2000ff1e0ff */
[----:B------:R-:W-:-:S03]  /*0120*/  IMAD R7, R5, 0x16e360, RZ ;  /* 0x0016e36005077824 */ /* 0x000fc600078e02ff */
[----:B-1----:R-:W-:-:S12]  /*0130*/  UIADD3.X UR6, UPT, UPT, URZ, UR7, URZ, UP0, !UPT ;  /* 0x00000007ff067290 */ /* 0x002fd800087fe4ff */
.L_x_0:
[C---:B------:R-:W-:Y:S02]  /*0140*/  IADD3 R4, P0, PT, R6.reuse, UR5, RZ ;  /* 0x0000000506047c10 */ /* 0x040fe4000ff1e0ff */
[C---:B------:R-:W-:Y:S02]  /*0150*/  IADD3 R2, P1, PT, R7.reuse, UR5, RZ ;  /* 0x0000000507027c10 */ /* 0x040fe4000ff3e0ff */
[----:B------:R-:W-:Y:S02]  /*0160*/  LEA.HI.X.SX32 R5, R6, UR6, 0x1, P0 ;  /* 0x0000000606057c11 */ /* 0x000fe400080f0eff */
[----:B------:R-:W-:-:S03]  /*0170*/  LEA.HI.X.SX32 R3, R7, UR6, 0x1, P1 ;  /* 0x0000000607037c11 */ /* 0x000fc600088f0eff */
[----:B------:R-:W2:Y:S04]  /*0180*/  LDG.E.U8 R19, desc[UR8][R4.64+-0x7] ;  /* 0xfffff90804137981 */ /* 0x000ea8000c1e1100 */
[----:B------:R-:W2:Y:S04]  /*0190*/  LDG.E.U8 R26, desc[UR8][R2.64+-0x7] ;  /* 0xfffff908021a7981 */ /* 0x000ea8000c1e1100 */
[----:B------:R-:W3:Y:S04]  /*01a0*/  LDG.E.U8 R23, desc[UR8][R4.64+-0x6] ;  /* 0xfffffa0804177981 */ /* 0x000ee8000c1e1100 */
[----:B------:R-:W3:Y:S04]  /*01b0*/  LDG.E.U8 R22, desc[UR8][R2.64+-0x6] ;  /* 0xfffffa0802167981 */ /* 0x000ee8000c1e1100 */
[----:B------:R-:W4:Y:S04]  /*01c0*/  LDG.E.U8 R24, desc[UR8][R4.64+-0x5] ;  /* 0xfffffb0804187981 */ /* 0x000f28000c1e1100 */
[----:B------:R-:W4:Y:S04]  /*01d0*/  LDG.E.U8 R25, desc[UR8][R2.64+-0x5] ;  /* 0xfffffb0802197981 */ /* 0x000f28000c1e1100 */
[----:B------:R-:W5:Y:S04]  /*01e0*/  LDG.E.U8 R20, desc[UR8][R4.64+-0x4] ;  /* 0xfffffc0804147981 */ /* 0x000f68000c1e1100 */
        /* <DEDUP_REMOVED lines=10> */
[----:B------:R-:W5:Y:S01]  /*0290*/  LDG.E.U8 R17, desc[UR8][R2.64+0x1] ;  /* 0x0000010802117981 */ /* 0x000f62000c1e1100 */
[----:B------:R-:W-:-:S03]  /*02a0*/  PRMT R18, R18, 0x9910, RZ ;  /* 0x0000991012127816 */ /* 0x000fc600000000ff */
[----:B------:R-:W5:Y:S02]  /*02b0*/  LDG.E.U8 R27, desc[UR8][R2.64+0x8] ;  /* 0x00000808021b7981 */ /* 0x000f64000c1e1100 */
[----:B--2---:R-:W-:Y:S02]  /*02c0*/  IMAD R26, R19, R26, R18 ;  /* 0x0000001a131a7224 */ /* 0x004fe400078e0212 */
[----:B------:R-:W2:Y:S04]  /*02d0*/  LDG.E.U8 R18, desc[UR8][R4.64+0x2] ;  /* 0x0000020804127981 */ /* 0x000ea8000c1e1100 */
[----:B------:R-:W2:Y:S01]  /*02e0*/  LDG.E.U8 R19, desc[UR8][R2.64+0x2] ;  /* 0x0000020802137981 */ /* 0x000ea2000c1e1100 */
[----:B------:R-:W-:-:S05]  /*02f0*/  PRMT R26, R26, 0x9910, RZ ;  /* 0x000099101a1a7816 */ /* 0x000fca00000000ff */
[----:B---3--:R-:W-:Y:S02]  /*0300*/  IMAD R26, R23, R22, R26 ;  /* 0x00000016171a7224 */ /* 0x008fe400078e021a */
[----:B------:R-:W3:Y:S04]  /*0310*/  LDG.E.U8 R22, desc[UR8][R4.64+0x3] ;  /* 0x0000030804167981 */ /* 0x000ee8000c1e1100 */
[----:B------:R-:W3:Y:S01]  /*0320*/  LDG.E.U8 R23, desc[UR8][R2.64+0x3] ;  /* 0x0000030802177981 */ /* 0x000ee2000c1e1100 */
[----:B------:R-:W-:-:S05]  /*0330*/  PRMT R26, R26, 0x9910, RZ ;  /* 0x000099101a1a7816 */ /* 0x000fca00000000ff */
[----:B----4-:R-:W-:Y:S02]  /*0340*/  IMAD R26, R24, R25, R26 ;  /* 0x00000019181a7224 */ /* 0x010fe400078e021a */
[----:B------:R-:W4:Y:S04]  /*0350*/  LDG.E.U8 R24, desc[UR8][R4.64+0x4] ;  /* 0x0000040804187981 */ /* 0x000f28000c1e1100 */
[----:B------:R-:W4:Y:S01]  /*0360*/  LDG.E.U8 R25, desc[UR8][R2.64+0x4] ;  /* 0x0000040802197981 */ /* 0x000f22000c1e1100 */
[----:B------:R-:W-:-:S05]  /*0370*/  PRMT R26, R26, 0x9910, RZ ;  /* 0x000099101a1a7816 */ /* 0x000fca00000000ff */
[----:B-----5:R-:W-:Y:S02]  /*0380*/  IMAD R26, R20, R21, R26 ;  /* 0x00000015141a7224 */ /* 0x020fe400078e021a */
[----:B------:R-:W5:Y:S04]  /*0390*/  LDG.E.U8 R20, desc[UR8][R4.64+0x5] ;  /* 0x0000050804147981 */ /* 0x000f68000c1e1100 */
[----:B------:R-:W5:Y:S01]  /*03a0*/  LDG.E.U8 R21, desc[UR8][R2.64+0x5] ;  /* 0x0000050802157981 */ /* 0x000f62000c1e1100 */
[----:B------:R-:W-:-:S05]  /*03b0*/  PRMT R26, R26, 0x9910, RZ ;  /* 0x000099101a1a7816 */ /* 0x000fca00000000ff */
[----:B------:R-:W-:Y:S02]  /*03c0*/  IMAD R26, R8, R9, R26 ;  /* 0x00000009081a7224 */ /* 0x000fe400078e021a */
[----:B------:R-:W5:Y:S04]  /*03d0*/  LDG.E.U8 R8, desc[UR8][R4.64+0x6] ;  /* 0x0000060804087981 */ /* 0x000f68000c1e1100 */
[----:B------:R-:W5:Y:S01]  /*03e0*/  LDG.E.U8 R9, desc[UR8][R2.64+0x6] ;  /* 0x0000060802097981 */ /* 0x000f62000c1e1100 */
[----:B------:R-:W-:-:S05]  /*03f0*/  PRMT R26, R26, 0x9910, RZ ;  /* 0x000099101a1a7816 */ /* 0x000fca00000000ff */
[----:B------:R-:W-:Y:S02]  /*0400*/  IMAD R28, R10, R11, R26 ;  /* 0x0000000b0a1c7224 */ /* 0x000fe400078e021a */
[----:B------:R-:W5:Y:S04]  /*0410*/  LDG.E.U8 R10, desc[UR8][R4.64+0x7] ;  /* 0x00000708040a7981 */ /* 0x000f68000c1e1100 */
[----:B------:R0:W5:Y:S04]  /*0420*/  LDG.E.U8 R11, desc[UR8][R2.64+0x7] ;  /* 0x00000708020b7981 */ /* 0x000168000c1e1100 */
[----:B------:R-:W5:Y:S01]  /*0430*/  LDG.E.U8 R26, desc[UR8][R4.64+0x8] ;  /* 0x00000808041a7981 */ /* 0x000f62000c1e1100 */
[----:B------:R-:W-:-:S05]  /*0440*/  PRMT R28, R28, 0x9910, RZ ;  /* 0x000099101c1c7816 */ /* 0x000fca00000000ff */
[----:B------:R-:W-:-:S05]  /*0450*/  IMAD R12, R12, R13, R28 ;  /* 0x0000000d0c0c7224 */ /* 0x000fca00078e021c */
[----:B------:R-:W-:-:S05]  /*0460*/  PRMT R12, R12, 0x9910, RZ ;  /* 0x000099100c0c7816 */ /* 0x000fca00000000ff */
[----:B------:R-:W-:-:S05]  /*0470*/  IMAD R12, R14, R15, R12 ;  /* 0x0000000f0e0c7224 */ /* 0x000fca00078e020c */
[----:B------:R-:W-:-:S05]  /*0480*/  PRMT R12, R12, 0x9910, RZ ;  /* 0x000099100c0c7816 */ /* 0x000fca00000000ff */
[----:B------:R-:W-:-:S05]  /*0490*/  IMAD R12, R16, R17, R12 ;  /* 0x00000011100c7224 */ /* 0x000fca00078e020c */
[----:B0-----:R-:W-:Y:S01]  /*04a0*/  PRMT R2, R12, 0x9910, RZ ;  /* 0x000099100c027816 */ /* 0x001fe200000000ff */
[----:B------:R-:W-:-:S04]  /*04b0*/  UIADD3 UR4, UPT, UPT, UR4, 0x10, URZ ;  /* 0x0000001004047890 */ /* 0x000fc8000fffe0ff */
[----:B------:R-:W-:Y:S01]  /*04c0*/  UISETP.NE.AND UP0, UPT, UR4, 0x16e360, UPT ;  /* 0x0016e3600400788c */ /* 0x000fe2000bf05270 */
[----:B------:R-:W-:Y:S02]  /*04d0*/  VIADD R6, R6, 0x10 ;  /* 0x0000001006067836 */ /* 0x000fe40000000000 */
[----:B------:R-:W-:Y:S02]  /*04e0*/  VIADD R7, R7, 0x10 ;  /* 0x0000001007077836 */ /* 0x000fe40000000000 */
[----:B--2---:R-:W-:-:S05]  /*04f0*/  IMAD R2, R18, R19, R2 ;  /* 0x0000001312027224 */ /* 0x004fca00078e0202 */
[----:B------:R-:W-:-:S05]  /*0500*/  PRMT R2, R2, 0x9910, RZ ;  /* 0x0000991002027816 */ /* 0x000fca00000000ff */
[----:B---3--:R-:W-:-:S05]  /*0510*/  IMAD R2, R22, R23, R2 ;  /* 0x0000001716027224 */ /* 0x008fca00078e0202 */
[----:B------:R-:W-:-:S05]  /*0520*/  PRMT R2, R2, 0x9910, RZ ;  /* 0x0000991002027816 */ /* 0x000fca00000000ff */
[----:B----4-:R-:W-:-:S05]  /*0530*/  IMAD R2, R24, R25, R2 ;  /* 0x0000001918027224 */ /* 0x010fca00078e0202 */
[----:B------:R-:W-:-:S05]  /*0540*/  PRMT R2, R2, 0x9910, RZ ;  /* 0x0000991002027816 */ /* 0x000fca00000000ff */
[----:B-----5:R-:W-:-:S05]  /*0550*/  IMAD R2, R20, R21, R2 ;  /* 0x0000001514027224 */ /* 0x020fca00078e0202 */
[----:B------:R-:W-:-:S05]  /*0560*/  PRMT R2, R2, 0x9910, RZ ;  /* 0x0000991002027816 */ /* 0x000fca00000000ff */
[----:B------:R-:W-:-:S05]  /*0570*/  IMAD R2, R8, R9, R2 ;  /* 0x0000000908027224 */ /* 0x000fca00078e0202 */
[----:B------:R-:W-:-:S05]  /*0580*/  PRMT R2, R2, 0x9910, RZ ;  /* 0x0000991002027816 */ /* 0x000fca00000000ff */
[----:B------:R-:W-:-:S05]  /*0590*/  IMAD R2, R10, R11, R2 ;  /* 0x0000000b0a027224 */ /* 0x000fca00078e0202 */
[----:B------:R-:W-:-:S05]  /*05a0*/  PRMT R2, R2, 0x9910, RZ ;  /* 0x0000991002027816 */ /* 0x000fca00000000ff */
[----:B------:R-:W-:-:S05]  /*05b0*/  IMAD R2, R26, R27, R2 ;  /* 0x0000001b1a027224 */ /* 0x000fca00078e0202 */
[----:B------:R-:W-:Y:S01]  /*05c0*/  PRMT R18, R2, 0x7610, R18 ;  /* 0x0000761002127816 */ /* 0x000fe20000000012 */
[----:B------:R-:W-:Y:S06]  /*05d0*/  BRA.U UP0, `(.L_x_0) ;  /* 0xfffffff900d87547 */ /* 0x000fec000b83ffff */
[----:B------:R-:W0:Y:S02]  /*05e0*/  LDCU.64 UR4, c[0x0][0x388] ;  /* 0x00007100ff0477ac */ /* 0x000e240008000a00 */
[----:B0-----:R-:W-:-:S04]  /*05f0*/  IADD3 R2, P0, PT, R0, UR4, RZ ;  /* 0x0000000400027c10 */ /* 0x001fc8000ff1e0ff */
[----:B------:R-:W-:-:S05]  /*0600*/  LEA.HI.X.SX32 R3, R0, UR5, 0x1, P0 ;  /* 0x0000000500037c11 */ /* 0x000fca00080f0eff */
[----:B------:R-:W-:Y:S01]  /*0610*/  STG.E.U8 desc[UR8][R2.64], R18 ;  /* 0x0000001202007986 */ /* 0x000fe2000c101108 */
[----:B------:R-:W-:Y:S05]  /*0620*/  EXIT ;  /* 0x000000000000794d */ /* 0x000fea0003800000 */
.L_x_1:
[----:B------:R-:W-:-:S00]  /*0630*/  BRA `(.L_x_1) ;  /* 0xfffffffc00fc7947 */ /* 0x000fc0000383ffff */
[----:B------:R-:W-:-:S00]  /*0640*/  NOP ;  /* 0x0000000000007918 */ /* 0x000fc00000000000 */
        /* <DEDUP_REMOVED lines=11> */
.L_x_5:


//--------------------- .text._Z30calculate_GramMatrix_GPU_CachePhS_ --------------------------
	.section	.text._Z30calculate_GramMatrix_GPU_CachePhS_,"ax",@progbits
	.align	128
        .global         _Z30calculate_GramMatrix_GPU_CachePhS_
        .type           _Z30calculate_GramMatrix_GPU_CachePhS_,@function
        .size           _Z30calculate_GramMatrix_GPU_CachePhS_,(.L_x_6 - _Z30calculate_GramMatrix_GPU_CachePhS_)
        .other          _Z30calculate_GramMatrix_GPU_CachePhS_,@"STO_CUDA_ENTRY STV_DEFAULT"
_Z30calculate_GramMatrix_GPU_CachePhS_:
.text._Z30calculate_GramMatrix_GPU_CachePhS_:
[----:B------:R-:W-:Y:S01]  /*0000*/  LDC R1, c[0x0][0x37c] ;  /* 0x0000df00ff017b82 */ /* 0x000fe20000000800 */
[----:B------:R-:W0:Y:S07]  /*0010*/  S2R R0, SR_TID.Y ;  /* 0x0000000000007919 */ /* 0x000e2e0000002200 */
[----:B------:R-:W1:Y:S01]  /*0020*/  S2UR UR6, SR_CgaCtaId ;  /* 0x00000000000679c3 */ /* 0x000e620000008800 */
[----:B------:R-:W-:Y:S01]  /*0030*/  UMOV UR4, 0x400 ;  /* 0x0000040000047882 */ /* 0x000fe20000000000 */
[----:B------:R-:W-:Y:S01]  /*0040*/  IMAD.MOV.U32 R13, RZ, RZ, RZ ;  /* 0x000000ffff0d7224 */ /* 0x000fe200078e00ff */
[----:B------:R-:W2:Y:S01]  /*0050*/  S2R R3, SR_TID.X ;  /* 0x0000000000037919 */ /* 0x000ea20000002100 */
[----:B------:R-:W-:Y:S01]  /*0060*/  UIADD3 UR5, UPT, UPT, UR4, 0x4000, URZ ;  /* 0x0000400004057890 */ /* 0x000fe2000fffe0ff */
[----:B------:R-:W-:Y:S01]  /*0070*/  PRMT R7, RZ, 0x7610, R7 ;  /* 0x00007610ff077816 */ /* 0x000fe20000000007 */
[----:B------:R-:W3:Y:S01]  /*0080*/  LDCU.64 UR8, c[0x0][0x358] ;  /* 0x00006b00ff0877ac */ /* 0x000ee20008000a00 */
[----:B------:R-:W4:Y:S01]  /*0090*/  S2R R2, SR_CTAID.X ;  /* 0x0000000000027919 */ /* 0x000f220000002500 */
[----:B------:R-:W5:Y:S01]  /*00a0*/  S2R R5, SR_CTAID.Y ;  /* 0x0000000000057919 */ /* 0x000f620000002600 */
[----:B-1----:R-:W-:-:S02]  /*00b0*/  ULEA UR4, UR6, UR4, 0x18 ;  /* 0x0000000406047291 */ /* 0x002fc4000f8ec0ff */
[----:B------:R-:W-:-:S06]  /*00c0*/  ULEA UR5, UR6, UR5, 0x18 ;  /* 0x0000000506057291 */ /* 0x000fcc000f8ec0ff */
[C---:B0-----:R-:W-:Y:S01]  /*00d0*/  LEA R14, R0.reuse, UR5, 0x9 ;  /* 0x00000005000e7c11 */ /* 0x041fe2000f8e48ff */
[----:B--2---:R-:W-:Y:S01]  /*00e0*/  IMAD R4, R0, 0x20, R3 ;  /* 0x0000002000047824 */ /* 0x004fe200078e0203 */
[----:B------:R-:W-:-:S04]  /*00f0*/  LEA R12, R3, UR4, 0x9 ;  /* 0x00000004030c7c11 */ /* 0x000fc8000f8e48ff */
[----:B------:R-:W-:Y:S01]  /*0100*/  LOP3.LUT R6, R4, 0x1ff, RZ, 0xc0, !PT ;  /* 0x000001ff04067812 */ /* 0x000fe200078ec0ff */
[----:B------:R-:W-:Y:S01]  /*0110*/  VIADD R12, R12, 0x7 ;  /* 0x000000070c0c7836 */ /* 0x000fe20000000000 */
[----:B------:R-:W-:Y:S02]  /*0120*/  LOP3.LUT R9, R4, 0xfe00, RZ, 0xc0, !PT ;  /* 0x0000fe0004097812 */ /* 0x000fe400078ec0ff */
[----:B------:R-:W-:Y:S02]  /*0130*/  SHF.R.U32.HI R4, RZ, 0x9, R4 ;  /* 0x00000009ff047819 */ /* 0x000fe40000011604 */
[----:B------:R-:W-:Y:S02]  /*0140*/  IADD3 R8, PT, PT, R9, UR4, R6 ;  /* 0x0000000409087c10 */ /* 0x000fe4000fffe006 */
[----:B-----5:R-:W-:Y:S01]  /*0150*/  LEA R11, R5, R4, 0x5 ;  /* 0x00000004050b7211 */ /* 0x020fe200078e28ff */
[----:B----4-:R-:W-:Y:S01]  /*0160*/  IMAD R10, R2, 0x20, R4 ;  /* 0x00000020020a7824 */ /* 0x010fe200078e0204 */
[----:B------:R-:W-:Y:S01]  /*0170*/  IADD3 R9, PT, PT, R9, UR5, R6 ;  /* 0x0000000509097c10 */ /* 0x000fe2000fffe006 */
[----:B---3--:R-:W-:-:S07]  /*0180*/  VIADD R4, R14, 0x7 ;  /* 0x000000070e047836 */ /* 0x008fce0000000000 */
.L_x_3:
[----:B------:R-:W0:Y:S01]  /*0190*/  LDCU.64 UR4, c[0x0][0x380] ;  /* 0x00007000ff0477ac */ /* 0x000e220008000a00 */
[----:B------:R-:W-:-:S04]  /*01a0*/  IMAD R15, R13, 0x200, R6 ;  /* 0x000002000d0f7824 */ /* 0x000fc800078e0206 */
[--C-:B------:R-:W-:Y:S02]  /*01b0*/  IMAD R14, R10, 0x16e360, R15.reuse ;  /* 0x0016e3600a0e7824 */ /* 0x100fe400078e020f */
[----:B------:R-:W-:-:S03]  /*01c0*/  IMAD R15, R11, 0x16e360, R15 ;  /* 0x0016e3600b0f7824 */ /* 0x000fc600078e020f */
[----:B0-----:R-:W-:-:S04]  /*01d0*/  IADD3 R18, P0, PT, R14, UR4, RZ ;  /* 0x000000040e127c10 */ /* 0x001fc8000ff1e0ff */
[----:B------:R-:W-:Y:S02]  /*01e0*/  IADD3.X R19, PT, PT, RZ, UR5, RZ, P0, !PT ;  /* 0x00000005ff137c10 */ /* 0x000fe400087fe4ff */
[----:B------:R-:W-:Y:S01]  /*01f0*/  IADD3 R16, P0, PT, R15, UR4, RZ ;  /* 0x000000040f107c10 */ /* 0x000fe2000ff1e0ff */
[----:B------:R-:W-:Y:S02]  /*0200*/  VIADD R24, R14, 0x2dc6c0 ;  /* 0x002dc6c00e187836 */ /* 0x000fe40000000000 */
[----:B------:R0:W2:Y:S02]  /*0210*/  LDG.E.U8 R27, desc[UR8][R18.64] ;  /* 0x00000008121b7981 */ /* 0x0000a4000c1e1100 */
[----:B------:R-:W-:-:S05]  /*0220*/  IMAD.X R17, RZ, RZ, UR5, P0 ;  /* 0x00000005ff117e24 */ /* 0x000fca00080e06ff */
[----:B------:R1:W3:Y:S01]  /*0230*/  LDG.E.U8 R26, desc[UR8][R16.64] ;  /* 0x00000008101a7981 */ /* 0x0002e2000c1e1100 */
[----:B------:R-:W-:Y:S02]  /*0240*/  IADD3 R24, P0, PT, R24, UR4, RZ ;  /* 0x0000000418187c10 */ /* 0x000fe4000ff1e0ff */
[----:B------:R-:W-:Y:S01]  /*0250*/  IADD3 R20, PT, PT, R15, 0x2dc6c0, RZ ;  /* 0x002dc6c00f147810 */ /* 0x000fe20007ffe0ff */
[----:B0-----:R-:W-:Y:S02]  /*0260*/  VIADD R18, R14, 0x5b8d80 ;  /* 0x005b8d800e127836 */ /* 0x001fe40000000000 */
[----:B------:R-:W-:Y:S01]  /*0270*/  IMAD.X R25, RZ, RZ, UR5, P0 ;  /* 0x00000005ff197e24 */ /* 0x000fe200080e06ff */
[----:B------:R-:W-:-:S04]  /*0280*/  IADD3 R20, P0, PT, R20, UR4, RZ ;  /* 0x0000000414147c10 */ /* 0x000fc8000ff1e0ff */
[----:B------:R0:W4:Y:S01]  /*0290*/  LDG.E.U8 R22, desc[UR8][R24.64] ;  /* 0x0000000818167981 */ /* 0x000122000c1e1100 */
[----:B------:R-:W-:Y:S01]  /*02a0*/  IMAD.X R21, RZ, RZ, UR5, P0 ;  /* 0x00000005ff157e24 */ /* 0x000fe200080e06ff */
[----:B------:R-:W-:Y:S02]  /*02b0*/  IADD3 R18, P0, PT, R18, UR4, RZ ;  /* 0x0000000412127c10 */ /* 0x000fe4000ff1e0ff */
[----:B-1----:R-:W-:Y:S02]  /*02c0*/  IADD3 R16, PT, PT, R15, 0x5b8d80, RZ ;  /* 0x005b8d800f107810 */ /* 0x002fe40007ffe0ff */
[----:B------:R1:W5:Y:S01]  /*02d0*/  LDG.E.U8 R29, desc[UR8][R20.64] ;  /* 0x00000008141d7981 */ /* 0x000362000c1e1100 */
[----:B------:R-:W-:Y:S01]  /*02e0*/  IMAD.X R19, RZ, RZ, UR5, P0 ;  /* 0x00000005ff137e24 */ /* 0x000fe200080e06ff */
[----:B------:R-:W-:-:S04]  /*02f0*/  IADD3 R16, P0, PT, R16, UR4, RZ ;  /* 0x0000000410107c10 */ /* 0x000fc8000ff1e0ff */
[----:B------:R1:W5:Y:S01]  /*0300*/  LDG.E.U8 R23, desc[UR8][R18.64] ;  /* 0x0000000812177981 */ /* 0x000362000c1e1100 */
[----:B------:R-:W-:Y:S02]  /*0310*/  IMAD.X R17, RZ, RZ, UR5, P0 ;  /* 0x00000005ff117e24 */ /* 0x000fe400080e06ff */
[----:B0-----:R-:W-:-:S03]  /*0320*/  VIADD R24, R14, 0x895440 ;  /* 0x008954400e187836 */ /* 0x001fc60000000000 */
[----:B------:R0:W5:Y:S02]  /*0330*/  LDG.E.U8 R28, desc[UR8][R16.64] ;  /* 0x00000008101c7981 */ /* 0x000164000c1e1100 */
[----:B------:R-:W-:Y:S02]  /*0340*/  IADD3 R24, P0, PT, R24, UR4, RZ ;  /* 0x0000000418187c10 */ /* 0x000fe4000ff1e0ff */
[----:B-1----:R-:W-:-:S03]  /*0350*/  IADD3 R20, PT, PT, R15, 0x895440, RZ ;  /* 0x008954400f147810 */ /* 0x002fc60007ffe0ff */
[----:B------:R-:W-:Y:S01]  /*0360*/  IMAD.X R25, RZ, RZ, UR5, P0 ;  /* 0x00000005ff197e24 */ /* 0x000fe200080e06ff */
[----:B------:R-:W-:Y:S01]  /*0370*/  IADD3 R20, P0, PT, R20, UR4, RZ ;  /* 0x0000000414147c10 */ /* 0x000fe2000ff1e0ff */
[----:B------:R-:W-:-:S03]  /*0380*/  VIADD R19, R14, 0xb71b00 ;  /* 0x00b71b000e137836 */ /* 0x000fc60000000000 */
[----:B------:R-:W5:Y:S01]  /*0390*/  LDG.E.U8 R18, desc[UR8][R24.64] ;  /* 0x0000000818127981 */ /* 0x000f62000c1e1100 */
[----:B------:R-:W-:Y:S01]  /*03a0*/  IMAD.X R21, RZ, RZ, UR5, P0 ;  /* 0x00000005ff157e24 */ /* 0x000fe200080e06ff */
[----:B0-----:R-:W-:-:S04]  /*03b0*/  IADD3 R16, P0, PT, R19, UR4, RZ ;  /* 0x0000000413107c10 */ /* 0x001fc8000ff1e0ff */
[----:B------:R-:W5:Y:S01]  /*03c0*/  LDG.E.U8 R20, desc[UR8][R20.64] ;  /* 0x0000000814147981 */ /* 0x000f62000c1e1100 */
[----:B------:R-:W-:-:S05]  /*03d0*/  IMAD.X R17, RZ, RZ, UR5, P0 ;  /* 0x00000005ff117e24 */ /* 0x000fca00080e06ff */
[----:B------:R0:W5:Y:S02]  /*03e0*/  LDG.E.U8 R19, desc[UR8][R16.64] ;  /* 0x0000000810137981 */ /* 0x000164000c1e1100 */
[----:B0-----:R-:W-:-:S04]  /*03f0*/  IADD3 R16, PT, PT, R15, 0xb71b00, RZ ;  /* 0x00b71b000f107810 */ /* 0x001fc80007ffe0ff */
[----:B------:R-:W-:-:S05]  /*0400*/  IADD3 R16, P0, PT, R16, UR4, RZ ;  /* 0x0000000410107c10 */ /* 0x000fca000ff1e0ff */
[----:B------:R-:W-:-:S05]  /*0410*/  IMAD.X R17, RZ, RZ, UR5, P0 ;  /* 0x00000005ff117e24 */ /* 0x000fca00080e06ff */
[----:B------:R-:W5:Y:S01]  /*0420*/  LDG.E.U8 R21, desc[UR8][R16.64] ;  /* 0x0000000810157981 */ /* 0x000f62000c1e1100 */
[----:B------:R-:W-:-:S05]  /*0430*/  VIADD R24, R14, 0xe4e1c0 ;  /* 0x00e4e1c00e187836 */ /* 0x000fca0000000000 */
[----:B------:R-:W-:-:S05]  /*0440*/  IADD3 R24, P0, PT, R24, UR4, RZ ;  /* 0x0000000418187c10 */ /* 0x000fca000ff1e0ff */
[----:B------:R-:W-:-:S06]  /*0450*/  IMAD.X R25, RZ, RZ, UR5, P0 ;  /* 0x00000005ff197e24 */ /* 0x000fcc00080e06ff */
[----:B------:R0:W5:Y:S02]  /*0460*/  LDG.E.U8 R25, desc[UR8][R24.64] ;  /* 0x0000000818197981 */ /* 0x000164000c1e1100 */
[----:B0-----:R-:W-:-:S04]  /*0470*/  IADD3 R24, PT, PT, R15, 0xe4e1c0, RZ ;  /* 0x00e4e1c00f187810 */ /* 0x001fc80007ffe0ff */
[----:B------:R-:W-:-:S05]  /*0480*/  IADD3 R16, P0, PT, R24, UR4, RZ ;  /* 0x0000000418107c10 */ /* 0x000fca000ff1e0ff */
[----:B------:R-:W-:-:S05]  /*0490*/  IMAD.X R17, RZ, RZ, UR5, P0 ;  /* 0x00000005ff117e24 */ /* 0x000fca00080e06ff */
[----:B------:R0:W5:Y:S02]  /*04a0*/  LDG.E.U8 R24, desc[UR8][R16.64] ;  /* 0x0000000810187981 */ /* 0x000164000c1e1100 */
[----:B0-----:R-:W-:Y:S02]  /*04b0*/  VIADD R16, R14, 0x112a880 ;  /* 0x0112a8800e107836 */ /* 0x001fe40000000000 */
[----:B--2---:R-:W-:Y:S04]  /*04c0*/  STS.U8 [R8], R27 ;  /* 0x0000001b08007388 */ /* 0x004fe80000000000 */
[----:B---3--:R0:W-:Y:S02]  /*04d0*/  STS.U8 [R9], R26 ;  /* 0x0000001a09007388 */ /* 0x0081e40000000000 */
[----:B0-----:R-:W-:-:S02]  /*04e0*/  IADD3 R26, P0, PT, R16, UR4, RZ ;  /* 0x00000004101a7c10 */ /* 0x001fc4000ff1e0ff */
[----:B------:R-:W-:-:S03]  /*04f0*/  IADD3 R16, PT, PT, R15, 0x112a880, RZ ;  /* 0x0112a8800f107810 */ /* 0x000fc60007ffe0ff */
[----:B------:R-:W-:Y:S01]  /*0500*/  IMAD.X R27, RZ, RZ, UR5, P0 ;  /* 0x00000005ff1b7e24 */ /* 0x000fe200080e06ff */
[----:B------:R-:W-:-:S05]  /*0510*/  IADD3 R16, P0, PT, R16, UR4, RZ ;  /* 0x0000000410107c10 */ /* 0x000fca000ff1e0ff */
[----:B------:R-:W-:Y:S01]  /*0520*/  IMAD.X R17, RZ, RZ, UR5, P0 ;  /* 0x00000005ff117e24 */ /* 0x000fe200080e06ff */
[----:B------:R-:W2:Y:S04]  /*0530*/  LDG.E.U8 R27, desc[UR8][R26.64] ;  /* 0x000000081a1b7981 */ /* 0x000ea8000c1e1100 */
[----:B----4-:R0:W-:Y:S04]  /*0540*/  STS.U8 [R8+0x400], R22 ;  /* 0x0004001608007388 */ /* 0x0101e80000000000 */
[----:B------:R1:W3:Y:S02]  /*0550*/  LDG.E.U8 R26, desc[UR8][R16.64] ;  /* 0x00000008101a7981 */ /* 0x0002e4000c1e1100 */
[----:B-1----:R-:W-:-:S02]  /*0560*/  VIADD R16, R14, 0x1406f40 ;  /* 0x01406f400e107836 */ /* 0x002fc40000000000 */
[----:B-----5:R-:W-:Y:S03]  /*0570*/  STS.U8 [R9+0x400], R29 ;  /* 0x0004001d09007388 */ /* 0x020fe60000000000 */
[----:B0-----:R-:W-:Y:S02]  /*0580*/  IADD3 R22, P0, PT, R16, UR4, RZ ;  /* 0x0000000410167c10 */ /* 0x001fe4000ff1e0ff */
[----:B------:R-:W-:Y:S01]  /*0590*/  IADD3 R16, PT, PT, R15, 0x1406f40, RZ ;  /* 0x01406f400f107810 */ /* 0x000fe20007ffe0ff */
[----:B------:R0:W-:Y:S02]  /*05a0*/  STS.U8 [R8+0x800], R23 ;  /* 0x0008001708007388 */ /* 0x0001e40000000000 */
[----:B0-----:R-:W-:Y:S01]  /*05b0*/  IMAD.X R23, RZ, RZ, UR5, P0 ;  /* 0x00000005ff177e24 */ /* 0x001fe200080e06ff */
[----:B------:R-:W-:Y:S01]  /*05c0*/  IADD3 R16, P0, PT, R16, UR4, RZ ;  /* 0x0000000410107c10 */ /* 0x000fe2000ff1e0ff */
[----:B------:R0:W-:Y:S04]  /*05d0*/  STS.U8 [R9+0x800], R28 ;  /* 0x0008001c09007388 */ /* 0x0001e80000000000 */
[----:B------:R-:W-:Y:S01]  /*05e0*/  IMAD.X R17, RZ, RZ, UR5, P0 ;  /* 0x00000005ff117e24 */ /* 0x000fe200080e06ff */
[----:B------:R-:W4:Y:S04]  /*05f0*/  LDG.E.U8 R29, desc[UR8][R22.64] ;  /* 0x00000008161d7981 */ /* 0x000f28000c1e1100 */
[----:B0-----:R0:W5:Y:S02]  /*0600*/  LDG.E.U8 R28, desc[UR8][R16.64] ;  /* 0x00000008101c7981 */ /* 0x001164000c1e1100 */
[----:B0-----:R-:W-:-:S05]  /*0610*/  VIADD R16, R14, 0x16e3600 ;  /* 0x016e36000e107836 */ /* 0x001fca0000000000 */
[----:B------:R-:W-:Y:S02]  /*0620*/  IADD3 R16, P0, PT, R16, UR4, RZ ;  /* 0x0000000410107c10 */ /* 0x000fe4000ff1e0ff */
[----:B------:R-:W-:-:S03]  /*0630*/  IADD3 R22, PT, PT, R15, 0x16e3600, RZ ;  /* 0x016e36000f167810 */ /* 0x000fc60007ffe0ff */
[----:B------:R-:W-:Y:S01]  /*0640*/  IMAD.X R17, RZ, RZ, UR5, P0 ;  /* 0x00000005ff117e24 */ /* 0x000fe200080e06ff */
[----:B------:R0:W-:Y:S01]  /*0650*/  STS.U8 [R8+0xc00], R18 ;  /* 0x000c001208007388 */ /* 0x0001e20000000000 */
[----:B------:R-:W-:-:S03]  /*0660*/  IADD3 R22, P0, PT, R22, UR4, RZ ;  /* 0x0000000416167c10 */ /* 0x000fc6000ff1e0ff */
[----:B0-----:R0:W5:Y:S02]  /*0670*/  LDG.E.U8 R18, desc[UR8][R16.64] ;  /* 0x0000000810127981 */ /* 0x001164000c1e1100 */
[----:B------:R-:W-:Y:S02]  /*0680*/  IMAD.X R23, RZ, RZ, UR5, P0 ;  /* 0x00000005ff177e24 */ /* 0x000fe400080e06ff */
[----:B0-----:R-:W-:-:S05]  /*0690*/  VIADD R16, R14, 0x19bfcc0 ;  /* 0x019bfcc00e107836 */ /* 0x001fca0000000000 */
[----:B------:R-:W-:Y:S01]  /*06a0*/  IADD3 R16, P0, PT, R16, UR4, RZ ;  /* 0x0000000410107c10 */ /* 0x000fe2000ff1e0ff */
[----:B------:R0:W-:Y:S04]  /*06b0*/  STS.U8 [R9+0xc00], R20 ;  /* 0x000c001409007388 */ /* 0x0001e80000000000 */
[----:B------:R-:W-:Y:S01]  /*06c0*/  IMAD.X R17, RZ, RZ, UR5, P0 ;  /* 0x00000005ff117e24 */ /* 0x000fe200080e06ff */
[----:B------:R1:W-:Y:S04]  /*06d0*/  STS.U8 [R8+0x1000], R19 ;  /* 0x0010001308007388 */ /* 0x0003e80000000000 */
[----:B0-----:R-:W5:Y:S04]  /*06e0*/  LDG.E.U8 R20, desc[UR8][R22.64] ;  /* 0x0000000816147981 */ /* 0x001f68000c1e1100 */
[----:B-1----:R0:W5:Y:S02]  /*06f0*/  LDG.E.U8 R19, desc[UR8][R16.64] ;  /* 0x0000000810137981 */ /* 0x002164000c1e1100 */
[----:B0-----:R-:W-:-:S04]  /*0700*/  IADD3 R16, PT, PT, R15, 0x19bfcc0, RZ ;  /* 0x019bfcc00f107810 */ /* 0x001fc80007ffe0ff */
[----:B------:R-:W-:Y:S01]  /*0710*/  IADD3 R16, P0, PT, R16, UR4, RZ ;  /* 0x0000000410107c10 */ /* 0x000fe2000ff1e0ff */
[----:B------:R0:W-:Y:S04]  /*0720*/  STS.U8 [R9+0x1000], R21 ;  /* 0x0010001509007388 */ /* 0x0001e80000000000 */
[----:B------:R-:W-:-:S05]  /*0730*/  IMAD.X R17, RZ, RZ, UR5, P0 ;  /* 0x00000005ff117e24 */ /* 0x000fca00080e06ff */
[----:B0-----:R0:W5:Y:S01]  /*0740*/  LDG.E.U8 R21, desc[UR8][R16.64] ;  /* 0x0000000810157981 */ /* 0x001162000c1e1100 */
[----:B------:R-:W-:-:S05]  /*0750*/  VIADD R22, R14, 0x1c9c380 ;  /* 0x01c9c3800e167836 */ /* 0x000fca0000000000 */
[----:B------:R-:W-:Y:S02]  /*0760*/  IADD3 R22, P0, PT, R22, UR4, RZ ;  /* 0x0000000416167c10 */ /* 0x000fe4000ff1e0ff */
[----:B0-----:R-:W-:-:S03]  /*0770*/  IADD3 R16, PT, PT, R15, 0x1c9c380, RZ ;  /* 0x01c9c3800f107810 */ /* 0x001fc60007ffe0ff */
[----:B------:R-:W-:Y:S01]  /*0780*/  IMAD.X R23, RZ, RZ, UR5, P0 ;  /* 0x00000005ff177e24 */ /* 0x000fe200080e06ff */
[----:B------:R-:W-:-:S05]  /*0790*/  IADD3 R16, P0, PT, R16, UR4, RZ ;  /* 0x0000000410107c10 */ /* 0x000fca000ff1e0ff */
[----:B------:R-:W5:Y:S01]  /*07a0*/  LDG.E.U8 R23, desc[UR8][R22.64] ;  /* 0x0000000816177981 */ /* 0x000f62000c1e1100 */
[----:B------:R-:W-:-:S03]  /*07b0*/  IMAD.X R17, RZ, RZ, UR5, P0 ;  /* 0x00000005ff117e24 */ /* 0x000fc600080e06ff */
[----:B------:R-:W-:Y:S04]  /*07c0*/  STS.U8 [R8+0x1400], R25 ;  /* 0x0014001908007388 */ /* 0x000fe80000000000 */
[----:B------:R0:W5:Y:S04]  /*07d0*/  LDG.E.U8 R22, desc[UR8][R16.64] ;  /* 0x0000000810167981 */ /* 0x000168000c1e1100 */
[----:B------:R1:W-:Y:S01]  /*07e0*/  STS.U8 [R9+0x1400], R24 ;  /* 0x0014001809007388 */ /* 0x0003e20000000000 */
[----:B0-----:R-:W-:-:S05]  /*07f0*/  VIADD R16, R14, 0x1f78a40 ;  /* 0x01f78a400e107836 */ /* 0x001fca0000000000 */
[----:B-1----:R-:W-:Y:S02]  /*0800*/  IADD3 R24, P0, PT, R16, UR4, RZ ;  /* 0x0000000410187c10 */ /* 0x002fe4000ff1e0ff */
[----:B------:R-:W-:-:S03]  /*0810*/  IADD3 R16, PT, PT, R15, 0x1f78a40, RZ ;  /* 0x01f78a400f107810 */ /* 0x000fc60007ffe0ff */
[----:B------:R-:W-:Y:S01]  /*0820*/  IMAD.X R25, RZ, RZ, UR5, P0 ;  /* 0x00000005ff197e24 */ /* 0x000fe200080e06ff */
[----:B------:R-:W-:-:S05]  /*0830*/  IADD3 R16, P0, PT, R16, UR4, RZ ;  /* 0x0000000410107c10 */ /* 0x000fca000ff1e0ff */
[----:B------:R-:W-:Y:S01]  /*0840*/  IMAD.X R17, RZ, RZ, UR5, P0 ;  /* 0x00000005ff117e24 */ /* 0x000fe200080e06ff */
[----:B------:R-:W5:Y:S04]  /*0850*/  LDG.E.U8 R25, desc[UR8][R24.64] ;  /* 0x0000000818197981 */ /* 0x000f68000c1e1100 */
[----:B------:R0:W5:Y:S02]  /*0860*/  LDG.E.U8 R24, desc[UR8][R16.64] ;  /* 0x0000000810187981 */ /* 0x000164000c1e1100 */
[----:B0-----:R-:W-:Y:S02]  /*0870*/  VIADD R16, R14, 0x2255100 ;  /* 0x022551000e107836 */ /* 0x001fe40000000000 */
[----:B--2---:R-:W-:Y:S04]  /*0880*/  STS.U8 [R8+0x1800], R27 ;  /* 0x0018001b08007388 */ /* 0x004fe80000000000 */
[----:B---3--:R0:W-:Y:S02]  /*0890*/  STS.U8 [R9+0x1800], R26 ;  /* 0x0018001a09007388 */ /* 0x0081e40000000000 */
[----:B0-----:R-:W-:-:S02]  /*08a0*/  IADD3 R26, P0, PT, R16, UR4, RZ ;  /* 0x00000004101a7c10 */ /* 0x001fc4000ff1e0ff */
[----:B------:R-:W-:-:S03]  /*08b0*/  IADD3 R16, PT, PT, R15, 0x2255100, RZ ;  /* 0x022551000f107810 */ /* 0x000fc60007ffe0ff */
[----:B------:R-:W-:Y:S01]  /*08c0*/  IMAD.X R27, RZ, RZ, UR5, P0 ;  /* 0x00000005ff1b7e24 */ /* 0x000fe200080e06ff */
[----:B------:R-:W-:-:S05]  /*08d0*/  IADD3 R16, P0, PT, R16, UR4, RZ ;  /* 0x0000000410107c10 */ /* 0x000fca000ff1e0ff */
[----:B------:R-:W-:Y:S01]  /*08e0*/  IMAD.X R17, RZ, RZ, UR5, P0 ;  /* 0x00000005ff117e24 */ /* 0x000fe200080e06ff */
[----:B------:R-:W2:Y:S04]  /*08f0*/  LDG.E.U8 R27, desc[UR8][R26.64] ;  /* 0x000000081a1b7981 */ /* 0x000ea8000c1e1100 */
[----:B------:R0:W3:Y:S04]  /*0900*/  LDG.E.U8 R26, desc[UR8][R16.64] ;  /* 0x00000008101a7981 */ /* 0x0000e8000c1e1100 */
[----:B----4-:R-:W-:Y:S01]  /*0910*/  STS.U8 [R8+0x1c00], R29 ;  /* 0x001c001d08007388 */ /* 0x010fe20000000000 */
[----:B0-----:R-:W-:-:S03]  /*0920*/  VIADD R16, R14, 0x25317c0 ;  /* 0x025317c00e107836 */ /* 0x001fc60000000000 */
[----:B-----5:R0:W-:Y:S02]  /*0930*/  STS.U8 [R9+0x1c00], R28 ;  /* 0x001c001c09007388 */ /* 0x0201e40000000000 */
[----:B0-----:R-:W-:Y:S02]  /*0940*/  IADD3 R28, P0, PT, R16, UR4, RZ ;  /* 0x00000004101c7c10 */ /* 0x001fe4000ff1e0ff */
[----:B------:R-:W-:-:S03]  /*0950*/  IADD3 R16, PT, PT, R15, 0x25317c0, RZ ;  /* 0x025317c00f107810 */ /* 0x000fc60007ffe0ff */
[----:B------:R-:W-:Y:S01]  /*0960*/  IMAD.X R29, RZ, RZ, UR5, P0 ;  /* 0x00000005ff1d7e24 */ /* 0x000fe200080e06ff */
[----:B------:R-:W-:-:S05]  /*0970*/  IADD3 R16, P0, PT, R16, UR4, RZ ;  /* 0x0000000410107c10 */ /* 0x000fca000ff1e0ff */
[----:B------:R-:W-:Y:S01]  /*0980*/  IMAD.X R17, RZ, RZ, UR5, P0 ;  /* 0x00000005ff117e24 */ /* 0x000fe200080e06ff */
[----:B------:R-:W4:Y:S04]  /*0990*/  LDG.E.U8 R29, desc[UR8][R28.64] ;  /* 0x000000081c1d7981 */ /* 0x000f28000c1e1100 */
[----:B------:R0:W5:Y:S04]  /*09a0*/  LDG.E.U8 R28, desc[UR8][R16.64] ;  /* 0x00000008101c7981 */ /* 0x000168000c1e1100 */
[----:B------:R1:W-:Y:S01]  /*09b0*/  STS.U8 [R8+0x2000], R18 ;  /* 0x0020001208007388 */ /* 0x0003e20000000000 */
[----:B0-----:R-:W-:-:S05]  /*09c0*/  VIADD R16, R14, 0x280de80 ;  /* 0x0280de800e107836 */ /* 0x001fca0000000000 */
[----:B-1----:R-:W-:Y:S01]  /*09d0*/  IADD3 R18, P0, PT, R16, UR4, RZ ;  /* 0x0000000410127c10 */ /* 0x002fe2000ff1e0ff */
[C---:B------:R-:W-:Y:S01]  /*09e0*/  VIADD R16, R15.reuse, 0x280de80 ;  /* 0x0280de800f107836 */ /* 0x040fe20000000000 */
[----:B------:R-:W-:Y:S01]  /*09f0*/  IADD3 R14, PT, PT, R14, 0x2aea540, RZ ;  /* 0x02aea5400e0e7810 */ /* 0x000fe20007ffe0ff */
[----:B------:R-:W-:Y:S04]  /*0a00*/  STS.U8 [R9+0x2000], R20 ;  /* 0x0020001409007388 */ /* 0x000fe80000000000 */
[----:B------:R0:W-:Y:S02]  /*0a10*/  STS.U8 [R8+0x2400], R19 ;  /* 0x0024001308007388 */ /* 0x0001e40000000000 */
[----:B0-----:R-:W-:Y:S02]  /*0a20*/  IADD3.X R19, PT, PT, RZ, UR5, RZ, P0, !PT ;  /* 0x00000005ff137c10 */ /* 0x001fe400087fe4ff */
[----:B------:R-:W-:Y:S01]  /*0a30*/  IADD3 R20, P0, PT, R16, UR4, RZ ;  /* 0x0000000410147c10 */ /* 0x000fe2000ff1e0ff */
[----:B------:R-:W-:-:S03]  /*0a40*/  VIADD R16, R15, 0x2aea540 ;  /* 0x02aea5400f107836 */ /* 0x000fc60000000000 */
[----:B------:R-:W5:Y:S04]  /*0a50*/  LDG.E.U8 R19, desc[UR8][R18.64] ;  /* 0x0000000812137981 */ /* 0x000f68000c1e1100 */
[----:B------:R0:W-:Y:S02]  /*0a60*/  STS.U8 [R9+0x2400], R21 ;  /* 0x0024001509007388 */ /* 0x0001e40000000000 */
[----:B0-----:R-:W-:Y:S01]  /*0a70*/  IMAD.X R21, RZ, RZ, UR5, P0 ;  /* 0x00000005ff157e24 */ /* 0x001fe200080e06ff */
[----:B------:R-:W-:-:S04]  /*0a80*/  IADD3 R14, P0, PT, R14, UR4, RZ ;  /* 0x000000040e0e7c10 */ /* 0x000fc8000ff1e0ff */
[----:B------:R-:W5:Y:S01]  /*0a90*/  LDG.E.U8 R20, desc[UR8][R20.64] ;  /* 0x0000000814147981 */ /* 0x000f62000c1e1100 */
[----:B------:R-:W-:Y:S01]  /*0aa0*/  IMAD.X R15, RZ, RZ, UR5, P0 ;  /* 0x00000005ff0f7e24 */ /* 0x000fe200080e06ff */
[----:B------:R-:W-:-:S04]  /*0ab0*/  IADD3 R16, P0, PT, R16, UR4, RZ ;  /* 0x0000000410107c10 */ /* 0x000fc8000ff1e0ff */
[----:B------:R-:W-:Y:S01]  /*0ac0*/  IADD3.X R17, PT, PT, RZ, UR5, RZ, P0, !PT ;  /* 0x00000005ff117c10 */ /* 0x000fe200087fe4ff */
[----:B------:R0:W5:Y:S04]  /*0ad0*/  LDG.E.U8 R18, desc[UR8][R14.64] ;  /* 0x000000080e127981 */ /* 0x000168000c1e1100 */
[----:B------:R-:W5:Y:S04]  /*0ae0*/  LDG.E.U8 R16, desc[UR8][R16.64] ;  /* 0x0000000810107981 */ /* 0x000f68000c1e1100 */
[----:B------:R1:W-:Y:S04]  /*0af0*/  STS.U8 [R8+0x2800], R23 ;  /* 0x0028001708007388 */ /* 0x0003e80000000000 */
[----:B------:R1:W-:Y:S04]  /*0b00*/  STS.U8 [R9+0x2800], R22 ;  /* 0x0028001609007388 */ /* 0x0003e80000000000 */
[----:B------:R1:W-:Y:S04]  /*0b10*/  STS.U8 [R8+0x2c00], R25 ;  /* 0x002c001908007388 */ /* 0x0003e80000000000 */
[----:B------:R1:W-:Y:S01]  /*0b20*/  STS.U8 [R9+0x2c00], R24 ;  /* 0x002c001809007388 */ /* 0x0003e20000000000 */
[----:B------:R-:W-:Y:S01]  /*0b30*/  VIADD R13, R13, 0x1 ;  /* 0x000000010d0d7836 */ /* 0x000fe20000000000 */
[----:B0-----:R-:W-:Y:S01]  /*0b40*/  MOV R15, R12 ;  /* 0x0000000c000f7202 */ /* 0x001fe20000000f00 */
[----:B------:R-:W-:-:S03]  /*0b50*/  IMAD.MOV.U32 R14, RZ, RZ, R4 ;  /* 0x000000ffff0e7224 */ /* 0x000fc600078e0004 */
[----:B------:R-:W-:Y:S01]  /*0b60*/  ISETP.NE.AND P0, PT, R13, 0xb71, PT ;  /* 0x00000b710d00780c */ /* 0x000fe20003f05270 */
[----:B------:R-:W-:Y:S01]  /*0b70*/  UMOV UR4, 0xf ;  /* 0x0000000f00047882 */ /* 0x000fe20000000000 */
[----:B--2---:R1:W-:Y:S04]  /*0b80*/  STS.U8 [R8+0x3000], R27 ;  /* 0x0030001b08007388 */ /* 0x0043e80000000000 */
[----:B---3--:R1:W-:Y:S04]  /*0b90*/  STS.U8 [R9+0x3000], R26 ;  /* 0x0030001a09007388 */ /* 0x0083e80000000000 */
[----:B----4-:R1:W-:Y:S04]  /*0ba0*/  STS.U8 [R8+0x3400], R29 ;  /* 0x0034001d08007388 */ /* 0x0103e80000000000 */
[----:B-----5:R1:W-:Y:S04]  /*0bb0*/  STS.U8 [R9+0x3400], R28 ;  /* 0x0034001c09007388 */ /* 0x0203e80000000000 */
[----:B------:R1:W-:Y:S04]  /*0bc0*/  STS.U8 [R8+0x3800], R19 ;  /* 0x0038001308007388 */ /* 0x0003e80000000000 */
[----:B------:R1:W-:Y:S04]  /*0bd0*/  STS.U8 [R9+0x3800], R20 ;  /* 0x0038001409007388 */ /* 0x0003e80000000000 */
[----:B------:R1:W-:Y:S04]  /*0be0*/  STS.U8 [R8+0x3c00], R18 ;  /* 0x003c001208007388 */ /* 0x0003e80000000000 */
[----:B------:R1:W-:Y:S01]  /*0bf0*/  STS.U8 [R9+0x3c00], R16 ;  /* 0x003c001009007388 */ /* 0x0003e20000000000 */
[----:B------:R-:W-:Y:S06]  /*0c00*/  BAR.SYNC.DEFER_BLOCKING 0x0 ;  /* 0x0000000000007b1d */ /* 0x000fec0000010000 */
.L_x_2:
[----:B-1----:R-:W-:Y:S01]  /*0c10*/  LDS.U8 R18, [R15+-0x7] ;  /* 0xfffff9000f127984 */ /* 0x002fe20000000000 */
[----:B------:R-:W-:Y:S01]  /*0c20*/  PRMT R7, R7, 0x9910, RZ ;  /* 0x0000991007077816 */ /* 0x000fe200000000ff */
[----:B------:R-:W-:Y:S02]  /*0c30*/  UIADD3 UR4, UPT, UPT, UR4, 0x10, URZ ;  /* 0x0000001004047890 */ /* 0x000fe4000fffe0ff */
[----:B------:R-:W0:Y:S02]  /*0c40*/  LDS.U8 R19, [R14+-0x7] ;  /* 0xfffff9000e137984 */ /* 0x000e240000000000 */
[----:B------:R-:W-:Y:S02]  /*0c50*/  UISETP.NE.AND UP0, UPT, UR4, 0x20f, UPT ;  /* 0x0000020f0400788c */ /* 0x000fe4000bf05270 */
[----:B------:R-:W-:Y:S04]  /*0c60*/  LDS.U8 R20, [R15+-0x6] ;  /* 0xfffffa000f147984 */ /* 0x000fe80000000000 */
[----:B------:R-:W1:Y:S04]  /*0c70*/  LDS.U8 R21, [R14+-0x6] ;  /* 0xfffffa000e157984 */ /* 0x000e680000000000 */
[----:B------:R-:W-:Y:S04]  /*0c80*/  LDS.U8 R16, [R15+-0x5] ;  /* 0xfffffb000f107984 */ /* 0x000fe80000000000 */
[----:B------:R-:W2:Y:S01]  /*0c90*/  LDS.U8 R17, [R14+-0x5] ;  /* 0xfffffb000e117984 */ /* 0x000ea20000000000 */
[----:B0-----:R-:W-:-:S03]  /*0ca0*/  IMAD R19, R18, R19, R7 ;  /* 0x0000001312137224 */ /* 0x001fc600078e0207 */
[----:B------:R-:W-:Y:S02]  /*0cb0*/  LDS.U8 R7, [R15+-0x4] ;  /* 0xfffffc000f077984 */ /* 0x000fe40000000000 */
[----:B------:R-:W-:Y:S02]  /*0cc0*/  PRMT R19, R19, 0x9910, RZ ;  /* 0x0000991013137816 */ /* 0x000fe400000000ff */
[----:B------:R-:W0:Y:S03]  /*0cd0*/  LDS.U8 R18, [R14+-0x4] ;  /* 0xfffffc000e127984 */ /* 0x000e260000000000 */
[----:B-1----:R-:W-:Y:S02]  /*0ce0*/  IMAD R21, R20, R21, R19 ;  /* 0x0000001514157224 */ /* 0x002fe400078e0213 */
[----:B------:R-:W-:Y:S03]  /*0cf0*/  LDS.U8 R19, [R15+-0x3] ;  /* 0xfffffd000f137984 */ /* 0x000fe60000000000 */
[----:B------:R-:W-:Y:S01]  /*0d00*/  PRMT R21, R21, 0x9910, RZ ;  /* 0x0000991015157816 */ /* 0x000fe200000000ff */
[----:B------:R-:W1:Y:S04]  /*0d10*/  LDS.U8 R20, [R14+-0x3] ;  /* 0xfffffd000e147984 */ /* 0x000e680000000000 */
[----:B--2---:R-:W-:-:S02]  /*0d20*/  IMAD R21, R16, R17, R21 ;  /* 0x0000001110157224 */ /* 0x004fc400078e0215 */
[----:B------:R-:W-:Y:S03]  /*0d30*/  LDS.U8 R16, [R15+-0x2] ;  /* 0xfffffe000f107984 */ /* 0x000fe60000000000 */
[----:B------:R-:W-:Y:S01]  /*0d40*/  PRMT R21, R21, 0x9910, RZ ;  /* 0x0000991015157816 */ /* 0x000fe200000000ff */
[----:B------:R-:W2:Y:S04]  /*0d50*/  LDS.U8 R17, [R14+-0x2] ;  /* 0xfffffe000e117984 */ /* 0x000ea80000000000 */
[----:B0-----:R-:W-:Y:S02]  /*0d60*/  IMAD R21, R7, R18, R21 ;  /* 0x0000001207157224 */ /* 0x001fe400078e0215 */
[----:B------:R-:W-:Y:S03]  /*0d70*/  LDS.U8 R7, [R15+-0x1] ;  /* 0xffffff000f077984 */ /* 0x000fe60000000000 */
[----:B------:R-:W-:Y:S01]  /*0d80*/  PRMT R21, R21, 0x9910, RZ ;  /* 0x0000991015157816 */ /* 0x000fe200000000ff */
[----:B------:R-:W0:Y:S04]  /*0d90*/  LDS.U8 R18, [R14+-0x1] ;  /* 0xffffff000e127984 */ /* 0x000e280000000000 */
[----:B-1----:R-:W-:-:S02]  /*0da0*/  IMAD R21, R19, R20, R21 ;  /* 0x0000001413157224 */ /* 0x002fc400078e0215 */
[----:B------:R-:W-:Y:S03]  /*0db0*/  LDS.U8 R19, [R15] ;  /* 0x000000000f137984 */ /* 0x000fe60000000000 */
[----:B------:R-:W-:Y:S01]  /*0dc0*/  PRMT R21, R21, 0x9910, RZ ;  /* 0x0000991015157816 */ /* 0x000fe200000000ff */
[----:B------:R-:W1:Y:S04]  /*0dd0*/  LDS.U8 R20, [R14] ;  /* 0x000000000e147984 */ /* 0x000e680000000000 */
[----:B--2---:R-:W-:Y:S02]  /*0de0*/  IMAD R21, R16, R17, R21 ;  /* 0x0000001110157224 */ /* 0x004fe400078e0215 */
[----:B------:R-:W-:Y:S03]  /*0df0*/  LDS.U8 R16, [R15+0x1] ;  /* 0x000001000f107984 */ /* 0x000fe60000000000 */
[----:B------:R-:W-:Y:S01]  /*0e00*/  PRMT R21, R21, 0x9910, RZ ;  /* 0x0000991015157816 */ /* 0x000fe200000000ff */
[----:B------:R-:W2:Y:S04]  /*0e10*/  LDS.U8 R17, [R14+0x1] ;  /* 0x000001000e117984 */ /* 0x000ea80000000000 */
[----:B0-----:R-:W-:-:S02]  /*0e20*/  IMAD R21, R7, R18, R21 ;  /* 0x0000001207157224 */ /* 0x001fc400078e0215 */
[----:B------:R-:W-:Y:S03]  /*0e30*/  LDS.U8 R7, [R15+0x2] ;  /* 0x000002000f077984 */ /* 0x000fe60000000000 */
[----:B------:R-:W-:Y:S01]  /*0e40*/  PRMT R21, R21, 0x9910, RZ ;  /* 0x0000991015157816 */ /* 0x000fe200000000ff */
[----:B------:R-:W0:Y:S04]  /*0e50*/  LDS.U8 R18, [R14+0x2] ;  /* 0x000002000e127984 */ /* 0x000e280000000000 */
[----:B-1----:R-:W-:Y:S02]  /*0e60*/  IMAD R21, R19, R20, R21 ;  /* 0x0000001413157224 */ /* 0x002fe400078e0215 */
[----:B------:R-:W-:Y:S03]  /*0e70*/  LDS.U8 R19, [R15+0x3] ;  /* 0x000003000f137984 */ /* 0x000fe60000000000 */
[----:B------:R-:W-:Y:S01]  /*0e80*/  PRMT R21, R21, 0x9910, RZ ;  /* 0x0000991015157816 */ /* 0x000fe200000000ff */
[----:B------:R-:W1:Y:S04]  /*0e90*/  LDS.U8 R20, [R14+0x3] ;  /* 0x000003000e147984 */ /* 0x000e680000000000 */
[----:B--2---:R-:W-:-:S02]  /*0ea0*/  IMAD R21, R16, R17, R21 ;  /* 0x0000001110157224 */ /* 0x004fc400078e0215 */
[----:B------:R-:W-:Y:S03]  /*0eb0*/  LDS.U8 R16, [R15+0x4] ;  /* 0x000004000f107984 */ /* 0x000fe60000000000 */
[----:B------:R-:W-:Y:S01]  /*0ec0*/  PRMT R21, R21, 0x9910, RZ ;  /* 0x0000991015157816 */ /* 0x000fe200000000ff */
[----:B------:R-:W2:Y:S04]  /*0ed0*/  LDS.U8 R17, [R14+0x4] ;  /* 0x000004000e117984 */ /* 0x000ea80000000000 */
[----:B0-----:R-:W-:Y:S02]  /*0ee0*/  IMAD R21, R7, R18, R21 ;  /* 0x0000001207157224 */ /* 0x001fe400078e0215 */
[----:B------:R-:W-:Y:S03]  /*0ef0*/  LDS.U8 R7, [R15+0x5] ;  /* 0x000005000f077984 */ /* 0x000fe60000000000 */
[----:B------:R-:W-:Y:S01]  /*0f00*/  PRMT R21, R21, 0x9910, RZ ;  /* 0x0000991015157816 */ /* 0x000fe200000000ff */
[----:B------:R-:W0:Y:S04]  /*0f10*/  LDS.U8 R18, [R14+0x5] ;  /* 0x000005000e127984 */ /* 0x000e280000000000 */
[----:B-1----:R-:W-:-:S02]  /*0f20*/  IMAD R21, R19, R20, R21 ;  /* 0x0000001413157224 */ /* 0x002fc400078e0215 */
[----:B------:R-:W-:Y:S03]  /*0f30*/  LDS.U8 R19, [R15+0x6] ;  /* 0x000006000f137984 */ /* 0x000fe60000000000 */
[----:B------:R-:W-:Y:S01]  /*0f40*/  PRMT R21, R21, 0x9910, RZ ;  /* 0x0000991015157816 */ /* 0x000fe200000000ff */
[----:B------:R-:W1:Y:S04]  /*0f50*/  LDS.U8 R20, [R14+0x6] ;  /* 0x000006000e147984 */ /* 0x000e680000000000 */
[----:B--2---:R-:W-:Y:S02]  /*0f60*/  IMAD R21, R16, R17, R21 ;  /* 0x0000001110157224 */ /* 0x004fe400078e0215 */
[----:B------:R-:W-:Y:S03]  /*0f70*/  LDS.U8 R16, [R15+0x7] ;  /* 0x000007000f107984 */ /* 0x000fe60000000000 */
[----:B------:R-:W-:Y:S01]  /*0f80*/  PRMT R21, R21, 0x9910, RZ ;  /* 0x0000991015157816 */ /* 0x000fe200000000ff */
[----:B------:R-:W2:Y:S04]  /*0f90*/  LDS.U8 R17, [R14+0x7] ;  /* 0x000007000e117984 */ /* 0x000ea80000000000 */
[----:B0-----:R-:W-:-:S02]  /*0fa0*/  IMAD R7, R7, R18, R21 ;  /* 0x0000001207077224 */ /* 0x001fc400078e0215 */
[----:B------:R0:W-:Y:S03]  /*0fb0*/  LDS.U8 R18, [R15+0x8] ;  /* 0x000008000f127984 */ /* 0x0001e60000000000 */
[----:B------:R-:W-:Y:S01]  /*0fc0*/  PRMT R7, R7, 0x9910, RZ ;  /* 0x0000991007077816 */ /* 0x000fe200000000ff */
[----:B------:R3:W4:Y:S04]  /*0fd0*/  LDS.U8 R21, [R14+0x8] ;  /* 0x000008000e157984 */ /* 0x0007280000000000 */
[----:B-1----:R-:W-:Y:S02]  /*0fe0*/  IMAD R7, R19, R20, R7 ;  /* 0x0000001413077224 */ /* 0x002fe400078e0207 */
[----:B0-----:R-:W-:-:S02]  /*0ff0*/  VIADD R15, R15, 0x10 ;  /* 0x000000100f0f7836 */ /* 0x001fc40000000000 */
[----:B---3--:R-:W-:Y:S01]  /*1000*/  VIADD R14, R14, 0x10 ;  /* 0x000000100e0e7836 */ /* 0x008fe20000000000 */
[----:B------:R-:W-:-:S05]  /*1010*/  PRMT R7, R7, 0x9910, RZ ;  /* 0x0000991007077816 */ /* 0x000fca00000000ff */
[----:B--2---:R-:W-:-:S05]  /*1020*/  IMAD R7, R16, R17, R7 ;  /* 0x0000001110077224 */ /* 0x004fca00078e0207 */
[----:B------:R-:W-:-:S05]  /*1030*/  PRMT R7, R7, 0x9910, RZ ;  /* 0x0000991007077816 */ /* 0x000fca00000000ff */
[----:B----4-:R-:W-:Y:S01]  /*1040*/  IMAD R7, R18, R21, R7 ;  /* 0x0000001512077224 */ /* 0x010fe200078e0207 */
[----:B------:R-:W-:Y:S06]  /*1050*/  BRA.U UP0, `(.L_x_2) ;  /* 0xfffffff900ec7547 */ /* 0x000fec000b83ffff */
[----:B------:R-:W-:Y:S06]  /*1060*/  BAR.SYNC.DEFER_BLOCKING 0x0 ;  /* 0x0000000000007b1d */ /* 0x000fec0000010000 */
[----:B------:R-:W-:Y:S05]  /*1070*/  @P0 BRA `(.L_x_3) ;  /* 0xfffffff000440947 */ /* 0x000fea000383ffff */
[----:B------:R-:W0:Y:S01]  /*1080*/  LDCU UR4, c[0x0][0x364] ;  /* 0x00006c80ff0477ac */ /* 0x000e220008000800 */
[----:B------:R-:W1:Y:S01]  /*1090*/  LDCU UR5, c[0x0][0x360] ;  /* 0x00006c00ff0577ac */ /* 0x000e620008000800 */
[----:B------:R-:W2:Y:S01]  /*10a0*/  LDCU.64 UR6, c[0x0][0x388] ;  /* 0x00007100ff0677ac */ /* 0x000ea20008000a00 */
[----:B0-----:R-:W-:Y:S02]  /*10b0*/  IMAD R0, R5, UR4, R0 ;  /* 0x0000000405007c24 */ /* 0x001fe4000f8e0200 */
[----:B-1----:R-:W-:-:S05]  /*10c0*/  IMAD R3, R2, UR5, R3 ;  /* 0x0000000502037c24 */ /* 0x002fca000f8e0203 */
[----:B------:R-:W-:-:S04]  /*10d0*/  LEA R3, R0, R3, 0x6 ;  /* 0x0000000300037211 */ /* 0x000fc800078e30ff */
[----:B--2---:R-:W-:-:S05]  /*10e0*/  IADD3 R2, P0, PT, R3, UR6, RZ ;  /* 0x0000000603027c10 */ /* 0x004fca000ff1e0ff */
[----:B------:R-:W-:-:S05]  /*10f0*/  IMAD.X R3, RZ, RZ, UR7, P0 ;  /* 0x00000007ff037e24 */ /* 0x000fca00080e06ff */
[----:B------:R-:W-:Y:S01]  /*1100*/  STG.E.U8 desc[UR8][R2.64], R7 ;  /* 0x0000000702007986 */ /* 0x000fe2000c101108 */
[----:B------:R-:W-:Y:S05]  /*1110*/  EXIT ;  /* 0x000000000000794d */ /* 0x000fea0003800000 */
.L_x_4:
        /* <DEDUP_REMOVED lines=14> */
.L_x_6:


//--------------------- .nv.shared.reserved.0     --------------------------
	.section	.nv.shared.reserved.0,"aw",@nobits
	.weak		__nv_reservedSMEM_offset_0_alias
	.size		__nv_reservedSMEM_offset_0_alias, 0, 64
	.other		__nv_reservedSMEM_offset_0_alias,@"STO_CUDA_RESERVED_SHARED STV_DEFAULT"
__nv_reservedSMEM_offset_0_alias:
	.zero		0
	.zero		64


//--------------------- .nv.shared._Z30calculate_GramMatrix_GPU_CachePhS_ --------------------------
	.section	.nv.shared._Z30calculate_GramMatrix_GPU_CachePhS_,"aw",@nobits
	.sectionflags	@""
.nv.shared._Z30calculate_GramMatrix_GPU_CachePhS_:
	.zero		33792


//--------------------- .nv.constant0._Z24calculate_GramMatrix_GPUPhS_ --------------------------
	.section	.nv.constant0._Z24calculate_GramMatrix_GPUPhS_,"a",@progbits
	.sectionflags	@""
	.align	4
.nv.constant0._Z24calculate_GramMatrix_GPUPhS_:
	.zero		912


//--------------------- .nv.constant0._Z30calculate_GramMatrix_GPU_CachePhS_ --------------------------
	.section	.nv.constant0._Z30calculate_GramMatrix_GPU_CachePhS_,"a",@progbits
	.sectionflags	@""
	.align	4
.nv.constant0._Z30calculate_GramMatrix_GPU_CachePhS_:
	.zero		912


//--------------------- SYMBOLS --------------------------

	.type		.nv.reservedSmem.offset0,@object
	.size		.nv.reservedSmem.offset0,0x4
	.type		.nv.reservedSmem.cap,@object
	.size		.nv.reservedSmem.cap,0x4
